	.target	sm_80

	.elftype	@"ET_EXEC"


//--------------------- .note.nv.tkinfo           --------------------------
	.section	.note.nv.tkinfo,"",@"SHT_NOTE"
	.sectionflags	@"SHF_NOTE_NV_TKINFO"
	.tkinfo
        /*0018*/ 	.word	0x00000002
        /*0030*/ 	.string	""
        /*0030*/ 	.string	"ptxas"
        /*0030*/ 	.string	"Cuda compilation tools, release 13.0, V13.0.88"
        /*0030*/ 	.string	"Build cuda_13.0.r13.0/compiler.36424714_0"
        /*0030*/ 	.string	"-v  -suppress-debug-info  -lineinfo  -arch sm_80 "



//--------------------- .note.nv.cuinfo           --------------------------
	.section	.note.nv.cuinfo,"",@"SHT_NOTE"
	.sectionflags	@"SHF_NOTE_NV_CUINFO"
        /*0018*/ 	.short	0x0002
        /*001a*/ 	.short	0x0050
        /*001c*/ 	.short	0x0082
	.zero		2


//--------------------- .nv.info                  --------------------------
	.section	.nv.info,"",@"SHT_CUDA_INFO"
	.align	4


	//----- nvinfo : EIATTR_REGCOUNT
	.align		4
        /*0000*/ 	.byte	0x04, 0x2f
        /*0002*/ 	.short	(.L_1 - .L_0)
	.align		4
.L_0:
        /*0004*/ 	.word	index@(matmul_kernel)
        /*0008*/ 	.word	0x000000ff


	//----- nvinfo : EIATTR_FRAME_SIZE
	.align		4
.L_1:
        /*000c*/ 	.byte	0x04, 0x11
        /*000e*/ 	.short	(.L_3 - .L_2)
	.align		4
.L_2:
        /*0010*/ 	.word	index@(matmul_kernel)
        /*0014*/ 	.word	0x00000000


	//----- nvinfo : EIATTR_MIN_STACK_SIZE
	.align		4
.L_3:
        /*0018*/ 	.byte	0x04, 0x12
        /*001a*/ 	.short	(.L_5 - .L_4)
	.align		4
.L_4:
        /*001c*/ 	.word	index@(matmul_kernel)
        /*0020*/ 	.word	0x00000000
.L_5:


//--------------------- .nv.info.matmul_kernel    --------------------------
	.section	.nv.info.matmul_kernel,"",@"SHT_CUDA_INFO"
	.sectionflags	@""
	.align	4


	//----- nvinfo : EIATTR_CUDA_API_VERSION
	.align		4
        /*0000*/ 	.byte	0x04, 0x37
        /*0002*/ 	.short	(.L_7 - .L_6)
.L_6:
        /*0004*/ 	.word	0x00000082


	//----- nvinfo : EIATTR_SW2861232_WAR
	.align		4
.L_7:
        /*0008*/ 	.byte	0x01, 0x35
	.zero		2


	//----- nvinfo : EIATTR_PARAM_CBANK
	.align		4
        /*000c*/ 	.byte	0x04, 0x0a
        /*000e*/ 	.short	(.L_9 - .L_8)
	.align		4
.L_8:
        /*0010*/ 	.word	index@(.nv.constant0.matmul_kernel)
        /*0014*/ 	.short	0x0160
        /*0016*/ 	.short	0x0050


	//----- nvinfo : EIATTR_CBANK_PARAM_SIZE
	.align		4
.L_9:
        /*0018*/ 	.byte	0x03, 0x19
        /*001a*/ 	.short	0x0050


	//----- nvinfo : EIATTR_KPARAM_INFO
	.align		4
        /*001c*/ 	.byte	0x04, 0x17
        /*001e*/ 	.short	(.L_11 - .L_10)
.L_10:
        /*0020*/ 	.word	0x00000000
        /*0024*/ 	.short	0x000d
        /*0026*/ 	.short	0x0048
        /*0028*/ 	.byte	0x00, 0xf4, 0x21, 0x00


	//----- nvinfo : EIATTR_KPARAM_INFO
	.align		4
.L_11:
        /*002c*/ 	.byte	0x04, 0x17
        /*002e*/ 	.short	(.L_13 - .L_12)
.L_12:
        /*0030*/ 	.word	0x00000000
        /*0034*/ 	.short	0x000c
        /*0036*/ 	.short	0x0040
        /*0038*/ 	.byte	0x00, 0xf4, 0x21, 0x00


	//----- nvinfo : EIATTR_KPARAM_INFO
	.align		4
.L_13:
        /*003c*/ 	.byte	0x04, 0x17
        /*003e*/ 	.short	(.L_15 - .L_14)
.L_14:
        /*0040*/ 	.word	0x00000000
        /*0044*/ 	.short	0x000b
        /*0046*/ 	.short	0x0038
        /*0048*/ 	.byte	0x00, 0xf0, 0x11, 0x00


	//----- nvinfo : EIATTR_KPARAM_INFO
	.align		4
.L_15:
        /*004c*/ 	.byte	0x04, 0x17
        /*004e*/ 	.short	(.L_17 - .L_16)
.L_16:
        /*0050*/ 	.word	0x00000000
        /*0054*/ 	.short	0x000a
        /*0056*/ 	.short	0x0034
        /*0058*/ 	.byte	0x00, 0xf0, 0x11, 0x00


	//----- nvinfo : EIATTR_KPARAM_INFO
	.align		4
.L_17:
        /*005c*/ 	.byte	0x04, 0x17
        /*005e*/ 	.short	(.L_19 - .L_18)
.L_18:
        /*0060*/ 	.word	0x00000000
        /*0064*/ 	.short	0x0009
        /*0066*/ 	.short	0x0030
        /*0068*/ 	.byte	0x00, 0xf0, 0x11, 0x00


	//----- nvinfo : EIATTR_KPARAM_INFO
	.align		4
.L_19:
        /*006c*/ 	.byte	0x04, 0x17
        /*006e*/ 	.short	(.L_21 - .L_20)
.L_20:
        /*0070*/ 	.word	0x00000000
        /*0074*/ 	.short	0x0008
        /*0076*/ 	.short	0x002c
        /*0078*/ 	.byte	0x00, 0xf0, 0x11, 0x00


	//----- nvinfo : EIATTR_KPARAM_INFO
	.align		4
.L_21:
        /*007c*/ 	.byte	0x04, 0x17
        /*007e*/ 	.short	(.L_23 - .L_22)
.L_22:
        /*0080*/ 	.word	0x00000000
        /*0084*/ 	.short	0x0007
        /*0086*/ 	.short	0x0028
        /*0088*/ 	.byte	0x00, 0xf0, 0x11, 0x00


	//----- nvinfo : EIATTR_KPARAM_INFO
	.align		4
.L_23:
        /*008c*/ 	.byte	0x04, 0x17
        /*008e*/ 	.short	(.L_25 - .L_24)
.L_24:
        /*0090*/ 	.word	0x00000000
        /*0094*/ 	.short	0x0006
        /*0096*/ 	.short	0x0024
        /*0098*/ 	.byte	0x00, 0xf0, 0x11, 0x00


	//----- nvinfo : EIATTR_KPARAM_INFO
	.align		4
.L_25:
        /*009c*/ 	.byte	0x04, 0x17
        /*009e*/ 	.short	(.L_27 - .L_26)
.L_26:
        /*00a0*/ 	.word	0x00000000
        /*00a4*/ 	.short	0x0005
        /*00a6*/ 	.short	0x0020
        /*00a8*/ 	.byte	0x00, 0xf0, 0x11, 0x00


	//----- nvinfo : EIATTR_KPARAM_INFO
	.align		4
.L_27:
        /*00ac*/ 	.byte	0x04, 0x17
        /*00ae*/ 	.short	(.L_29 - .L_28)
.L_28:
        /*00b0*/ 	.word	0x00000000
        /*00b4*/ 	.short	0x0004
        /*00b6*/ 	.short	0x001c
        /*00b8*/ 	.byte	0x00, 0xf0, 0x11, 0x00


	//----- nvinfo : EIATTR_KPARAM_INFO
	.align		4
.L_29:
        /*00bc*/ 	.byte	0x04, 0x17
        /*00be*/ 	.short	(.L_31 - .L_30)
.L_30:
        /*00c0*/ 	.word	0x00000000
        /*00c4*/ 	.short	0x0003
        /*00c6*/ 	.short	0x0018
        /*00c8*/ 	.byte	0x00, 0xf0, 0x11, 0x00


	//----- nvinfo : EIATTR_KPARAM_INFO
	.align		4
.L_31:
        /*00cc*/ 	.byte	0x04, 0x17
        /*00ce*/ 	.short	(.L_33 - .L_32)
.L_32:
        /*00d0*/ 	.word	0x00000000
        /*00d4*/ 	.short	0x0002
        /*00d6*/ 	.short	0x0010
        /*00d8*/ 	.byte	0x00, 0xf4, 0x21, 0x00


	//----- nvinfo : EIATTR_KPARAM_INFO
	.align		4
.L_33:
        /*00dc*/ 	.byte	0x04, 0x17
        /*00de*/ 	.short	(.L_35 - .L_34)
.L_34:
        /*00e0*/ 	.word	0x00000000
        /*00e4*/ 	.short	0x0001
        /*00e6*/ 	.short	0x0008
        /*00e8*/ 	.byte	0x00, 0xf4, 0x21, 0x00


	//----- nvinfo : EIATTR_KPARAM_INFO
	.align		4
.L_35:
        /*00ec*/ 	.byte	0x04, 0x17
        /*00ee*/ 	.short	(.L_37 - .L_36)
.L_36:
        /*00f0*/ 	.word	0x00000000
        /*00f4*/ 	.short	0x0000
        /*00f6*/ 	.short	0x0000
        /*00f8*/ 	.byte	0x00, 0xf4, 0x21, 0x00


	//----- nvinfo : EIATTR_MAXREG_COUNT
	.align		4
.L_37:
        /*00fc*/ 	.byte	0x03, 0x1b
        /*00fe*/ 	.short	0x00ff


	//----- nvinfo : EIATTR_NUM_BARRIERS
	.align		4
        /*0100*/ 	.byte	0x02, 0x4c
        /*0102*/ 	.byte	0x01
	.zero		1


	//----- nvinfo : EIATTR_MERCURY_ISA_VERSION
	.align		4
        /*0104*/ 	.byte	0x03, 0x5f
        /*0106*/ 	.short	0x0000


	//----- nvinfo : EIATTR_EXIT_INSTR_OFFSETS
	.align		4
        /*0108*/ 	.byte	0x04, 0x1c
        /*010a*/ 	.short	(.L_39 - .L_38)


	//   ....[0]....
.L_38:
        /*010c*/ 	.word	0x000070b0


	//   ....[1]....
        /*0110*/ 	.word	0x000070e0


	//----- nvinfo : EIATTR_REQNTID
	.align		4
.L_39:
        /*0114*/ 	.byte	0x04, 0x10
        /*0116*/ 	.short	(.L_41 - .L_40)
.L_40:
        /*0118*/ 	.word	0x00000100
        /*011c*/ 	.word	0x00000001
        /*0120*/ 	.word	0x00000001
.L_41:


//--------------------- .nv.callgraph             --------------------------
	.section	.nv.callgraph,"",@"SHT_CUDA_CALLGRAPH"
	.align	4
	.sectionentsize	8
	.align		4
        /*0000*/ 	.word	0x00000000
	.align		4
        /*0004*/ 	.word	0xffffffff
	.align		4
        /*0008*/ 	.word	0x00000000
	.align		4
        /*000c*/ 	.word	0xfffffffe
	.align		4
        /*0010*/ 	.word	0x00000000
	.align		4
        /*0014*/ 	.word	0xfffffffd
	.align		4
        /*0018*/ 	.word	0x00000000
	.align		4
        /*001c*/ 	.word	0xfffffffc


//--------------------- .nv.rel.action            --------------------------
	.section	.nv.rel.action,"",@"SHT_CUDA_RELOCINFO"
	.align	8
	.sectionentsize	8
        /*0000*/ 	.byte	0x73, 0x00, 0x00, 0x00, 0x00, 0x00, 0x00, 0x00, 0x00, 0x00, 0x00, 0x11, 0x25, 0x00, 0x05, 0x36


//--------------------- .nv.constant0.matmul_kernel --------------------------
	.section	.nv.constant0.matmul_kernel,"a",@progbits
	.sectionflags	@""
	.align	4
.nv.constant0.matmul_kernel:
	.zero		432


//--------------------- .text.matmul_kernel       --------------------------
	.section	.text.matmul_kernel,"ax",@progbits
	.sectioninfo	@"SHI_REGISTERS=255"
	.align	128
        .global         matmul_kernel
        .type           matmul_kernel,@function
        .size           matmul_kernel,(.L_x_5 - matmul_kernel)
        .other          matmul_kernel,@"STO_CUDA_ENTRY STV_DEFAULT"
matmul_kernel:
.text.matmul_kernel:
[----:B------:R-:W-:Y:S02]  /*0000*/  IMAD.MOV.U32 R1, RZ, RZ, c[0x0][0x28] ;  /* 0x00000a00ff017624 */ /* 0x000fe400078e00ff */
[----:B------:R-:W-:Y:S01]  /*0010*/  IMAD.MOV.U32 R6, RZ, RZ, 0x7f ;  /* 0x0000007fff067424 */ /* 0x000fe200078e00ff */
[----:B------:R-:W0:Y:S01]  /*0020*/  S2R R5, SR_CTAID.X ;  /* 0x0000000000057919 */ /* 0x000e220000002500 */
[----:B------:R-:W-:Y:S01]  /*0030*/  IMAD.MOV.U32 R179, RZ, RZ, c[0x0][0x180] ;  /* 0x00006000ffb37624 */ /* 0x000fe200078e00ff */
[----:B------:R-:W-:Y:S02]  /*0040*/  ULDC UR4, c[0x0][0x180] ;  /* 0x0000600000047ab9 */ /* 0x000fe40000000800 */
[----:B------:R-:W-:Y:S01]  /*0050*/  IADD3 R0, R6, c[0x0][0x17c], RZ ;  /* 0x00005f0006007a10 */ /* 0x000fe20007ffe0ff */
[----:B------:R-:W1:Y:S01]  /*0060*/  S2R R38, SR_TID.X ;  /* 0x0000000000267919 */ /* 0x000e620000002100 */
[----:B------:R-:W-:Y:S01]  /*0070*/  IADD3 R179, R179, 0x3f, RZ ;  /* 0x0000003fb3b37810 */ /* 0x000fe20007ffe0ff */
[----:B------:R-:W-:Y:S01]  /*0080*/  ULDC.64 UR6, c[0x0][0x118] ;  /* 0x0000460000067ab9 */ /* 0x000fe20000000a00 */
[----:B------:R-:W-:-:S04]  /*0090*/  SHF.R.S32.HI R3, RZ, 0x1f, R0 ;  /* 0x0000001fff037819 */ /* 0x000fc80000011400 */
[----:B------:R-:W-:-:S04]  /*00a0*/  LEA.HI R3, R3, R0, RZ, 0x7 ;  /* 0x0000000003037211 */ /* 0x000fc800078f38ff */
[----:B------:R-:W-:-:S05]  /*00b0*/  SHF.R.S32.HI R3, RZ, 0x7, R3 ;  /* 0x00000007ff037819 */ /* 0x000fca0000011403 */
[----:B------:R-:W-:Y:S01]  /*00c0*/  IMAD.SHL.U32 R4, R3, 0x8, RZ ;  /* 0x0000000803047824 */ /* 0x000fe200078e00ff */
[----:B0-----:R-:W-:-:S04]  /*00d0*/  IABS R10, R5 ;  /* 0x00000005000a7213 */ /* 0x001fc80000000000 */
[-C--:B------:R-:W-:Y:S02]  /*00e0*/  IABS R7, R4.reuse ;  /* 0x0000000400077213 */ /* 0x080fe40000000000 */
[----:B------:R-:W-:Y:S02]  /*00f0*/  IABS R11, R4 ;  /* 0x00000004000b7213 */ /* 0x000fe40000000000 */
[----:B------:R-:W0:Y:S01]  /*0100*/  I2F.RP R0, R7 ;  /* 0x0000000700007306 */ /* 0x000e220000209400 */
[----:B-1----:R-:W-:-:S04]  /*0110*/  SHF.R.U32.HI R174, RZ, 0x7, R38 ;  /* 0x00000007ffae7819 */ /* 0x002fc80000011626 */
[----:B------:R-:W-:-:S04]  /*0120*/  SGXT.U32 R174, R174, 0x1 ;  /* 0x00000001aeae781a */ /* 0x000fc80000000000 */
[C---:B------:R-:W-:Y:S02]  /*0130*/  LOP3.LUT R217, R174.reuse, 0x2, RZ, 0xfc, !PT ;  /* 0x00000002aed97812 */ /* 0x040fe400078efcff */
[C---:B------:R-:W-:Y:S02]  /*0140*/  LOP3.LUT R216, R174.reuse, 0x4, RZ, 0xfc, !PT ;  /* 0x00000004aed87812 */ /* 0x040fe400078efcff */
[C---:B------:R-:W-:Y:S02]  /*0150*/  LOP3.LUT R215, R174.reuse, 0x6, RZ, 0xfc, !PT ;  /* 0x00000006aed77812 */ /* 0x040fe400078efcff */
[C---:B------:R-:W-:Y:S01]  /*0160*/  LOP3.LUT R214, R174.reuse, 0x8, RZ, 0xfc, !PT ;  /* 0x00000008aed67812 */ /* 0x040fe200078efcff */
[----:B0-----:R-:W0:Y:S01]  /*0170*/  MUFU.RCP R0, R0 ;  /* 0x0000000000007308 */ /* 0x001e220000001000 */
[C---:B------:R-:W-:Y:S02]  /*0180*/  LOP3.LUT R213, R174.reuse, 0xa, RZ, 0xfc, !PT ;  /* 0x0000000aaed57812 */ /* 0x040fe400078efcff */
[----:B------:R-:W-:-:S02]  /*0190*/  LOP3.LUT R212, R174, 0xc, RZ, 0xfc, !PT ;  /* 0x0000000caed47812 */ /* 0x000fc400078efcff */
[C---:B------:R-:W-:Y:S02]  /*01a0*/  LOP3.LUT R211, R174.reuse, 0xe, RZ, 0xfc, !PT ;  /* 0x0000000eaed37812 */ /* 0x040fe400078efcff */
[C---:B------:R-:W-:Y:S02]  /*01b0*/  LOP3.LUT R210, R174.reuse, 0x10, RZ, 0xfc, !PT ;  /* 0x00000010aed27812 */ /* 0x040fe400078efcff */
[C---:B------:R-:W-:Y:S02]  /*01c0*/  LOP3.LUT R209, R174.reuse, 0x12, RZ, 0xfc, !PT ;  /* 0x00000012aed17812 */ /* 0x040fe400078efcff */
[C---:B------:R-:W-:Y:S02]  /*01d0*/  LOP3.LUT R208, R174.reuse, 0x14, RZ, 0xfc, !PT ;  /* 0x00000014aed07812 */ /* 0x040fe400078efcff */
[C---:B------:R-:W-:Y:S02]  /*01e0*/  LOP3.LUT R207, R174.reuse, 0x16, RZ, 0xfc, !PT ;  /* 0x00000016aecf7812 */ /* 0x040fe400078efcff */
[----:B------:R-:W-:-:S02]  /*01f0*/  LOP3.LUT R206, R174, 0x18, RZ, 0xfc, !PT ;  /* 0x00000018aece7812 */ /* 0x000fc400078efcff */
[----:B0-----:R-:W-:Y:S01]  /*0200*/  IADD3 R2, R0, 0xffffffe, RZ ;  /* 0x0ffffffe00027810 */ /* 0x001fe20007ffe0ff */
[----:B------:R-:W-:Y:S01]  /*0210*/  IMAD.MOV R0, RZ, RZ, -R11 ;  /* 0x000000ffff007224 */ /* 0x000fe200078e0a0b */
[C---:B------:R-:W-:Y:S02]  /*0220*/  LOP3.LUT R205, R174.reuse, 0x1a, RZ, 0xfc, !PT ;  /* 0x0000001aaecd7812 */ /* 0x040fe400078efcff */
[----:B------:R0:W1:Y:S01]  /*0230*/  F2I.FTZ.U32.TRUNC.NTZ R3, R2 ;  /* 0x0000000200037305 */ /* 0x000062000021f000 */
[C---:B------:R-:W-:Y:S02]  /*0240*/  LOP3.LUT R204, R174.reuse, 0x1c, RZ, 0xfc, !PT ;  /* 0x0000001caecc7812 */ /* 0x040fe400078efcff */
[C---:B------:R-:W-:Y:S02]  /*0250*/  LOP3.LUT R203, R174.reuse, 0x1e, RZ, 0xfc, !PT ;  /* 0x0000001eaecb7812 */ /* 0x040fe400078efcff */
[C---:B------:R-:W-:Y:S02]  /*0260*/  LOP3.LUT R202, R174.reuse, 0x20, RZ, 0xfc, !PT ;  /* 0x00000020aeca7812 */ /* 0x040fe400078efcff */
[C---:B------:R-:W-:Y:S01]  /*0270*/  LOP3.LUT R201, R174.reuse, 0x22, RZ, 0xfc, !PT ;  /* 0x00000022aec97812 */ /* 0x040fe200078efcff */
[----:B0-----:R-:W-:Y:S01]  /*0280*/  IMAD.MOV.U32 R2, RZ, RZ, RZ ;  /* 0x000000ffff027224 */ /* 0x001fe200078e00ff */
[----:B------:R-:W-:-:S02]  /*0290*/  LOP3.LUT R200, R174, 0x24, RZ, 0xfc, !PT ;  /* 0x00000024aec87812 */ /* 0x000fc400078efcff */
[C---:B------:R-:W-:Y:S02]  /*02a0*/  LOP3.LUT R199, R174.reuse, 0x26, RZ, 0xfc, !PT ;  /* 0x00000026aec77812 */ /* 0x040fe400078efcff */
[C---:B------:R-:W-:Y:S01]  /*02b0*/  LOP3.LUT R198, R174.reuse, 0x28, RZ, 0xfc, !PT ;  /* 0x00000028aec67812 */ /* 0x040fe200078efcff */
[--C-:B-1----:R-:W-:Y:S01]  /*02c0*/  IMAD.MOV R8, RZ, RZ, -R3.reuse ;  /* 0x000000ffff087224 */ /* 0x102fe200078e0a03 */
[C---:B------:R-:W-:Y:S02]  /*02d0*/  LOP3.LUT R197, R174.reuse, 0x2a, RZ, 0xfc, !PT ;  /* 0x0000002aaec57812 */ /* 0x040fe400078efcff */
[----:B------:R-:W-:Y:S01]  /*02e0*/  LOP3.LUT R196, R174, 0x2c, RZ, 0xfc, !PT ;  /* 0x0000002caec47812 */ /* 0x000fe200078efcff */
[----:B------:R-:W-:Y:S01]  /*02f0*/  IMAD R9, R8, R7, RZ ;  /* 0x0000000708097224 */ /* 0x000fe200078e02ff */
[C---:B------:R-:W-:Y:S01]  /*0300*/  LOP3.LUT R195, R174.reuse, 0x2e, RZ, 0xfc, !PT ;  /* 0x0000002eaec37812 */ /* 0x040fe200078efcff */
[----:B------:R-:W-:Y:S01]  /*0310*/  IMAD.MOV.U32 R8, RZ, RZ, R10 ;  /* 0x000000ffff087224 */ /* 0x000fe200078e000a */
[C---:B------:R-:W-:Y:S01]  /*0320*/  LOP3.LUT R194, R174.reuse, 0x30, RZ, 0xfc, !PT ;  /* 0x00000030aec27812 */ /* 0x040fe200078efcff */
[----:B------:R-:W-:Y:S01]  /*0330*/  IMAD.HI.U32 R3, R3, R9, R2 ;  /* 0x0000000903037227 */ /* 0x000fe200078e0002 */
[----:B------:R-:W-:-:S02]  /*0340*/  LOP3.LUT R193, R174, 0x32, RZ, 0xfc, !PT ;  /* 0x00000032aec17812 */ /* 0x000fc400078efcff */
[C---:B------:R-:W-:Y:S02]  /*0350*/  LOP3.LUT R192, R174.reuse, 0x34, RZ, 0xfc, !PT ;  /* 0x00000034aec07812 */ /* 0x040fe400078efcff */
[C---:B------:R-:W-:Y:S01]  /*0360*/  LOP3.LUT R191, R174.reuse, 0x36, RZ, 0xfc, !PT ;  /* 0x00000036aebf7812 */ /* 0x040fe200078efcff */
[----:B------:R-:W-:Y:S01]  /*0370*/  IMAD.HI.U32 R3, R3, R8, RZ ;  /* 0x0000000803037227 */ /* 0x000fe200078e00ff */
[C---:B------:R-:W-:Y:S02]  /*0380*/  LOP3.LUT R190, R174.reuse, 0x38, RZ, 0xfc, !PT ;  /* 0x00000038aebe7812 */ /* 0x040fe400078efcff */
[C---:B------:R-:W-:Y:S01]  /*0390*/  LOP3.LUT R189, R174.reuse, 0x3a, RZ, 0xfc, !PT ;  /* 0x0000003aaebd7812 */ /* 0x040fe200078efcff */
[----:B------:R-:W-:Y:S01]  /*03a0*/  IMAD R0, R3, R0, R8 ;  /* 0x0000000003007224 */ /* 0x000fe200078e0208 */
[C---:B------:R-:W-:Y:S02]  /*03b0*/  LOP3.LUT R188, R174.reuse, 0x3c, RZ, 0xfc, !PT ;  /* 0x0000003caebc7812 */ /* 0x040fe400078efcff */
[----:B------:R-:W-:-:S02]  /*03c0*/  LOP3.LUT R187, R174, 0x3e, RZ, 0xfc, !PT ;  /* 0x0000003eaebb7812 */ /* 0x000fc400078efcff */
[----:B------:R-:W-:-:S13]  /*03d0*/  ISETP.GT.U32.AND P1, PT, R7, R0, PT ;  /* 0x000000000700720c */ /* 0x000fda0003f24070 */
[----:B------:R-:W-:Y:S01]  /*03e0*/  @!P1 IMAD.IADD R0, R0, 0x1, -R7 ;  /* 0x0000000100009824 */ /* 0x000fe200078e0a07 */
[----:B------:R-:W-:Y:S02]  /*03f0*/  @!P1 IADD3 R3, R3, 0x1, RZ ;  /* 0x0000000103039810 */ /* 0x000fe40007ffe0ff */
[----:B------:R-:W-:Y:S02]  /*0400*/  ISETP.NE.AND P1, PT, R4, RZ, PT ;  /* 0x000000ff0400720c */ /* 0x000fe40003f25270 */
[----:B------:R-:W-:Y:S02]  /*0410*/  ISETP.GE.U32.AND P0, PT, R0, R7, PT ;  /* 0x000000070000720c */ /* 0x000fe40003f06070 */
[----:B------:R-:W-:-:S04]  /*0420*/  LOP3.LUT R0, R5, R4, RZ, 0x3c, !PT ;  /* 0x0000000405007212 */ /* 0x000fc800078e3cff */
[----:B------:R-:W-:Y:S02]  /*0430*/  ISETP.GE.AND P2, PT, R0, RZ, PT ;  /* 0x000000ff0000720c */ /* 0x000fe40003f46270 */
[----:B------:R-:W-:-:S05]  /*0440*/  IADD3 R0, R6, c[0x0][0x178], RZ ;  /* 0x00005e0006007a10 */ /* 0x000fca0007ffe0ff */
[----:B------:R-:W-:-:S05]  /*0450*/  @P0 IADD3 R3, R3, 0x1, RZ ;  /* 0x0000000103030810 */ /* 0x000fca0007ffe0ff */
[----:B------:R-:W-:Y:S01]  /*0460*/  IMAD.MOV.U32 R2, RZ, RZ, R3 ;  /* 0x000000ffff027224 */ /* 0x000fe200078e0003 */
[----:B------:R-:W-:-:S03]  /*0470*/  SHF.R.S32.HI R3, RZ, 0x1f, R0 ;  /* 0x0000001fff037819 */ /* 0x000fc60000011400 */
[----:B------:R-:W-:Y:S01]  /*0480*/  @!P2 IMAD.MOV R2, RZ, RZ, -R2 ;  /* 0x000000ffff02a224 */ /* 0x000fe200078e0a02 */
[----:B------:R-:W-:Y:S02]  /*0490*/  @!P1 LOP3.LUT R2, RZ, R4, RZ, 0x33, !PT ;  /* 0x00000004ff029212 */ /* 0x000fe400078e33ff */
[----:B------:R-:W-:-:S03]  /*04a0*/  LEA.HI R3, R3, R0, RZ, 0x7 ;  /* 0x0000000003037211 */ /* 0x000fc600078f38ff */
[----:B------:R-:W-:Y:S02]  /*04b0*/  IMAD.SHL.U32 R6, R2, 0x8, RZ ;  /* 0x0000000802067824 */ /* 0x000fe400078e00ff */
[----:B------:R-:W-:-:S03]  /*04c0*/  IMAD.MOV R2, RZ, RZ, -R2 ;  /* 0x000000ffff027224 */ /* 0x000fc600078e0a02 */
[----:B------:R-:W-:Y:S01]  /*04d0*/  LEA.HI.SX32 R3, R3, -R6, 0x19 ;  /* 0x8000000603037211 */ /* 0x000fe200078fcaff */
[----:B------:R-:W-:-:S03]  /*04e0*/  IMAD R4, R4, R2, R5 ;  /* 0x0000000204047224 */ /* 0x000fc600078e0205 */
[----:B------:R-:W-:Y:S02]  /*04f0*/  IMNMX R11, R3, 0x8, PT ;  /* 0x00000008030b7817 */ /* 0x000fe40003800200 */
[----:B------:R-:W-:Y:S02]  /*0500*/  IABS R9, R4 ;  /* 0x0000000400097213 */ /* 0x000fe40000000000 */
[----:B------:R-:W-:-:S04]  /*0510*/  IABS R7, R11 ;  /* 0x0000000b00077213 */ /* 0x000fc80000000000 */
[----:B------:R-:W0:Y:S08]  /*0520*/  I2F.RP R0, R7 ;  /* 0x0000000700007306 */ /* 0x000e300000209400 */
[----:B0-----:R-:W0:Y:S02]  /*0530*/  MUFU.RCP R0, R0 ;  /* 0x0000000000007308 */ /* 0x001e240000001000 */
[----:B0-----:R-:W-:-:S06]  /*0540*/  IADD3 R3, R0, 0xffffffe, RZ ;  /* 0x0ffffffe00037810 */ /* 0x001fcc0007ffe0ff */
[----:B------:R-:W0:Y:S02]  /*0550*/  F2I.FTZ.U32.TRUNC.NTZ R3, R3 ;  /* 0x0000000300037305 */ /* 0x000e24000021f000 */
[----:B0-----:R-:W-:-:S04]  /*0560*/  IMAD.MOV R8, RZ, RZ, -R3 ;  /* 0x000000ffff087224 */ /* 0x001fc800078e0a03 */
[----:B------:R-:W-:Y:S01]  /*0570*/  IMAD.MOV.U32 R2, RZ, RZ, R8 ;  /* 0x000000ffff027224 */ /* 0x000fe200078e0008 */
[----:B------:R-:W-:-:S03]  /*0580*/  IABS R8, R11 ;  /* 0x0000000b00087213 */ /* 0x000fc60000000000 */
[----:B------:R-:W-:Y:S02]  /*0590*/  IMAD R5, R2, R7, RZ ;  /* 0x0000000702057224 */ /* 0x000fe400078e02ff */
[----:B------:R-:W-:Y:S02]  /*05a0*/  IMAD.MOV.U32 R2, RZ, RZ, RZ ;  /* 0x000000ffff027224 */ /* 0x000fe400078e00ff */
[----:B------:R-:W-:Y:S02]  /*05b0*/  IMAD.MOV R0, RZ, RZ, -R8 ;  /* 0x000000ffff007224 */ /* 0x000fe400078e0a08 */
[----:B------:R-:W-:Y:S01]  /*05c0*/  IMAD.HI.U32 R2, R3, R5, R2 ;  /* 0x0000000503027227 */ /* 0x000fe200078e0002 */
[----:B------:R-:W-:-:S05]  /*05d0*/  LOP3.LUT R3, R38, 0x7f, RZ, 0xc0, !PT ;  /* 0x0000007f26037812 */ /* 0x000fca00078ec0ff */
[----:B------:R-:W-:-:S04]  /*05e0*/  IMAD.HI.U32 R2, R2, R9, RZ ;  /* 0x0000000902027227 */ /* 0x000fc800078e00ff */
[----:B------:R-:W-:-:S05]  /*05f0*/  IMAD R0, R2, R0, R9 ;  /* 0x0000000002007224 */ /* 0x000fca00078e0209 */
[----:B------:R-:W-:-:S13]  /*0600*/  ISETP.GT.U32.AND P1, PT, R7, R0, PT ;  /* 0x000000000700720c */ /* 0x000fda0003f24070 */
[----:B------:R-:W-:Y:S01]  /*0610*/  @!P1 IMAD.IADD R0, R0, 0x1, -R7 ;  /* 0x0000000100009824 */ /* 0x000fe200078e0a07 */
[----:B------:R-:W-:Y:S02]  /*0620*/  @!P1 IADD3 R2, R2, 0x1, RZ ;  /* 0x0000000102029810 */ /* 0x000fe40007ffe0ff */
[----:B------:R-:W-:Y:S02]  /*0630*/  ISETP.NE.AND P1, PT, R11, RZ, PT ;  /* 0x000000ff0b00720c */ /* 0x000fe40003f25270 */
[----:B------:R-:W-:Y:S02]  /*0640*/  ISETP.GE.U32.AND P0, PT, R0, R7, PT ;  /* 0x000000070000720c */ /* 0x000fe40003f06070 */
[----:B------:R-:W-:-:S04]  /*0650*/  LOP3.LUT R0, R4, R11, RZ, 0x3c, !PT ;  /* 0x0000000b04007212 */ /* 0x000fc800078e3cff */
[----:B------:R-:W-:-:S07]  /*0660*/  ISETP.GE.AND P2, PT, R0, RZ, PT ;  /* 0x000000ff0000720c */ /* 0x000fce0003f46270 */
[----:B------:R-:W-:Y:S02]  /*0670*/  @P0 IADD3 R2, R2, 0x1, RZ ;  /* 0x0000000102020810 */ /* 0x000fe40007ffe0ff */
[----:B------:R-:W-:-:S04]  /*0680*/  ISETP.GT.AND P0, PT, R179, 0x3f, PT ;  /* 0x0000003fb300780c */ /* 0x000fc80003f04270 */
[----:B------:R-:W-:Y:S01]  /*0690*/  @!P2 IMAD.MOV R2, RZ, RZ, -R2 ;  /* 0x000000ffff02a224 */ /* 0x000fe200078e0a02 */
[----:B------:R-:W-:-:S05]  /*06a0*/  @!P1 LOP3.LUT R2, RZ, R11, RZ, 0x33, !PT ;  /* 0x0000000bff029212 */ /* 0x000fca00078e33ff */
[----:B------:R-:W-:Y:S02]  /*06b0*/  IMAD.MOV R0, RZ, RZ, -R2 ;  /* 0x000000ffff007224 */ /* 0x000fe400078e0a02 */
[----:B------:R-:W-:Y:S02]  /*06c0*/  IMAD.SHL.U32 R175, R2, 0x80, RZ ;  /* 0x0000008002af7824 */ /* 0x000fe400078e00ff */
[----:B------:R-:W-:Y:S01]  /*06d0*/  IMAD R0, R11, R0, R4 ;  /* 0x000000000b007224 */ /* 0x000fe200078e0204 */
[----:B------:R-:W-:-:S03]  /*06e0*/  LOP3.LUT R4, R38, 0x80, RZ, 0xc0, !PT ;  /* 0x0000008026047812 */ /* 0x000fc600078ec0ff */
[----:B------:R-:W-:-:S04]  /*06f0*/  IMAD.IADD R0, R6, 0x1, R0 ;  /* 0x0000000106007824 */ /* 0x000fc800078e0200 */
[----:B------:R-:W-:Y:S01]  /*0700*/  IMAD R186, R0, 0x80, R3 ;  /* 0x0000008000ba7824 */ /* 0x000fe200078e0203 */
[----:B------:R-:W-:Y:S05]  /*0710*/  @P0 BRA `(.L_x_0) ;  /* 0x0000012000000947 */ /* 0x000fea0003800000 */
[----:B------:R-:W-:Y:S01]  /*0720*/  IMAD.SHL.U32 R218, R38, 0x20, RZ ;  /* 0x0000002026da7824 */ /* 0x000fe200078e00ff */
[----:B------:R-:W-:Y:S01]  /*0730*/  CS2R R128, SRZ ;  /* 0x0000000000807805 */ /* 0x000fe2000001ff00 */
        /* <DEDUP_REMOVED lines=15> */
[----:B------:R-:W-:Y:S05]  /*0830*/  BRA `(.L_x_1) ;  /* 0x00004af000007947 */ /* 0x000fea0003800000 */
.L_x_0:
[----:B------:R-:W-:Y:S01]  /*0840*/  IABS R0, c[0x0][0x17c] ;  /* 0x00005f0000007a13 */ /* 0x000fe20000000000 */
[----:B------:R-:W-:Y:S01]  /*0850*/  IMAD.SHL.U32 R176, R38, 0x2, RZ ;  /* 0x0000000226b07824 */ /* 0x000fe200078e00ff */
[----:B------:R-:W-:Y:S01]  /*0860*/  SHF.R.S32.HI R2, RZ, 0x1f, R179 ;  /* 0x0000001fff027819 */ /* 0x000fe200000114b3 */
[----:B------:R-:W-:Y:S01]  /*0870*/  IMAD.SHL.U32 R3, R3, 0x2, RZ ;  /* 0x0000000203037824 */ /* 0x000fe200078e00ff */
[----:B------:R-:W0:Y:S01]  /*0880*/  I2F.RP R5, R0 ;  /* 0x0000000000057306 */ /* 0x000e220000209400 */
[----:B------:R-:W-:Y:S01]  /*0890*/  ISETP.NE.U32.AND P0, PT, R4, RZ, PT ;  /* 0x000000ff0400720c */ /* 0x000fe20003f05070 */
[----:B------:R-:W-:Y:S01]  /*08a0*/  IMAD.SHL.U32 R218, R38, 0x20, RZ ;  /* 0x0000002026da7824 */ /* 0x000fe200078e00ff */
[----:B------:R-:W-:Y:S01]  /*08b0*/  LEA.HI R179, R2, R179, RZ, 0x6 ;  /* 0x000000b302b37211 */ /* 0x000fe200078f30ff */
[----:B------:R-:W-:Y:S01]  /*08c0*/  IMAD.MOV.U32 R180, RZ, RZ, c[0x0][0x18c] ;  /* 0x00006300ffb47624 */ /* 0x000fe200078e00ff */
[----:B------:R-:W-:Y:S01]  /*08d0*/  SHF.R.U32.HI R2, RZ, 0x6, R38 ;  /* 0x00000006ff027819 */ /* 0x000fe20000011626 */
[----:B------:R-:W-:Y:S01]  /*08e0*/  IMAD.MOV.U32 R252, RZ, RZ, c[0x0][0x188] ;  /* 0x00006200fffc7624 */ /* 0x000fe200078e00ff */
[----:B------:R-:W-:Y:S01]  /*08f0*/  SEL R6, RZ, 0x110, !P0 ;  /* 0x00000110ff067807 */ /* 0x000fe20004000000 */
[----:B------:R-:W-:Y:S01]  /*0900*/  IMAD R250, R174, c[0x0][0x188], RZ ;  /* 0x00006200aefa7a24 */ /* 0x000fe200078e02ff */
[----:B------:R-:W-:Y:S01]  /*0910*/  SGXT.U32 R2, R2, 0x2 ;  /* 0x000000020202781a */ /* 0x000fe20000000000 */
[----:B------:R-:W-:Y:S01]  /*0920*/  IMAD R249, R187, c[0x0][0x188], RZ ;  /* 0x00006200bbf97a24 */ /* 0x000fe200078e02ff */
[----:B------:R-:W-:Y:S01]  /*0930*/  LOP3.LUT R3, R6, R3, RZ, 0x3c, !PT ;  /* 0x0000000306037212 */ /* 0x000fe200078e3cff */
[----:B------:R-:W-:Y:S01]  /*0940*/  IMAD R248, R188, c[0x0][0x188], RZ ;  /* 0x00006200bcf87a24 */ /* 0x000fe200078e02ff */
[----:B------:R-:W-:Y:S01]  /*0950*/  LOP3.LUT R7, R175, R2, RZ, 0xfc, !PT ;  /* 0x00000002af077212 */ /* 0x000fe200078efcff */
[----:B------:R-:W-:Y:S01]  /*0960*/  IMAD R247, R189, c[0x0][0x188], RZ ;  /* 0x00006200bdf77a24 */ /* 0x000fe200078e02ff */
[----:B------:R-:W-:Y:S01]  /*0970*/  LOP3.LUT R2, R38, 0xc0, RZ, 0xc0, !PT ;  /* 0x000000c026027812 */ /* 0x000fe200078ec0ff */
[----:B0-----:R-:W0:Y:S01]  /*0980*/  MUFU.RCP R5, R5 ;  /* 0x0000000500057308 */ /* 0x001e220000001000 */
[C---:B------:R-:W-:Y:S01]  /*0990*/  LOP3.LUT R14, R7.reuse, 0x78, RZ, 0xfc, !PT ;  /* 0x00000078070e7812 */ /* 0x040fe200078efcff */
[----:B------:R-:W-:Y:S01]  /*09a0*/  IMAD R246, R190, c[0x0][0x188], RZ ;  /* 0x00006200bef67a24 */ /* 0x000fe200078e02ff */
[----:B------:R-:W-:Y:S01]  /*09b0*/  LOP3.LUT R10, R7, 0x7c, RZ, 0xfc, !PT ;  /* 0x0000007c070a7812 */ /* 0x000fe200078efcff */
[----:B------:R-:W-:Y:S01]  /*09c0*/  IMAD R245, R191, c[0x0][0x188], RZ ;  /* 0x00006200bff57a24 */ /* 0x000fe200078e02ff */
[----:B------:R-:W-:Y:S01]  /*09d0*/  LOP3.LUT R16, R7, 0x74, RZ, 0xfc, !PT ;  /* 0x0000007407107812 */ /* 0x000fe200078efcff */
[----:B------:R-:W-:Y:S01]  /*09e0*/  IMAD R244, R192, c[0x0][0x188], RZ ;  /* 0x00006200c0f47a24 */ /* 0x000fe200078e02ff */
[----:B------:R-:W-:Y:S01]  /*09f0*/  IABS R13, R10 ;  /* 0x0000000a000d7213 */ /* 0x000fe20000000000 */
[----:B------:R-:W-:Y:S01]  /*0a00*/  IMAD R243, R193, c[0x0][0x188], RZ ;  /* 0x00006200c1f37a24 */ /* 0x000fe200078e02ff */
[----:B------:R-:W-:Y:S01]  /*0a10*/  ISETP.GE.AND P1, PT, R10, RZ, PT ;  /* 0x000000ff0a00720c */ /* 0x000fe20003f26270 */
[----:B------:R-:W-:Y:S01]  /*0a20*/  IMAD R242, R194, c[0x0][0x188], RZ ;  /* 0x00006200c2f27a24 */ /* 0x000fe200078e02ff */
[----:B------:R-:W-:Y:S01]  /*0a30*/  IABS R15, R16 ;  /* 0x00000010000f7213 */ /* 0x000fe20000000000 */
[----:B------:R-:W-:Y:S01]  /*0a40*/  IMAD R241, R195, c[0x0][0x188], RZ ;  /* 0x00006200c3f17a24 */ /* 0x000fe200078e02ff */
[C---:B------:R-:W-:Y:S01]  /*0a50*/  LOP3.LUT R18, R7.reuse, 0x70, RZ, 0xfc, !PT ;  /* 0x0000007007127812 */ /* 0x040fe200078efcff */
[----:B------:R-:W-:Y:S01]  /*0a60*/  IMAD R240, R196, c[0x0][0x188], RZ ;  /* 0x00006200c4f07a24 */ /* 0x000fe200078e02ff */
[----:B------:R-:W-:Y:S01]  /*0a70*/  LOP3.LUT R20, R7, 0x6c, RZ, 0xfc, !PT ;  /* 0x0000006c07147812 */ /* 0x000fe200078efcff */
[----:B------:R-:W-:Y:S01]  /*0a80*/  IMAD R239, R197, c[0x0][0x188], RZ ;  /* 0x00006200c5ef7a24 */ /* 0x000fe200078e02ff */
[----:B0-----:R-:W-:Y:S01]  /*0a90*/  IADD3 R8, R5, 0xffffffe, RZ ;  /* 0x0ffffffe05087810 */ /* 0x001fe20007ffe0ff */
[----:B------:R-:W-:Y:S01]  /*0aa0*/  IMAD R238, R198, c[0x0][0x188], RZ ;  /* 0x00006200c6ee7a24 */ /* 0x000fe200078e02ff */
[----:B------:R-:W-:Y:S01]  /*0ab0*/  LOP3.LUT R5, R176, 0x10, RZ, 0xc0, !PT ;  /* 0x00000010b0057812 */ /* 0x000fe200078ec0ff */
[----:B------:R-:W-:Y:S01]  /*0ac0*/  IMAD R237, R199, c[0x0][0x188], RZ ;  /* 0x00006200c7ed7a24 */ /* 0x000fe200078e02ff */
[----:B------:R0:W1:Y:S01]  /*0ad0*/  F2I.FTZ.U32.TRUNC.NTZ R9, R8 ;  /* 0x0000000800097305 */ /* 0x000062000021f000 */
[----:B------:R-:W-:Y:S01]  /*0ae0*/  IABS R12, R18 ;  /* 0x00000012000c7213 */ /* 0x000fe20000000000 */
[----:B------:R-:W-:Y:S01]  /*0af0*/  IMAD R236, R200, c[0x0][0x188], RZ ;  /* 0x00006200c8ec7a24 */ /* 0x000fe200078e02ff */
[----:B------:R-:W-:Y:S01]  /*0b00*/  LEA.HI R4, R4, R5, RZ, 0x1e ;  /* 0x0000000504047211 */ /* 0x000fe200078ff0ff */
[----:B------:R-:W-:Y:S01]  /*0b10*/  IMAD R235, R201, c[0x0][0x188], RZ ;  /* 0x00006200c9eb7a24 */ /* 0x000fe200078e02ff */
[----:B------:R-:W-:Y:S01]  /*0b20*/  LOP3.LUT R5, R38, 0x7, RZ, 0xc0, !PT ;  /* 0x0000000726057812 */ /* 0x000fe200078ec0ff */
[----:B------:R-:W-:Y:S01]  /*0b30*/  IMAD R234, R202, c[0x0][0x188], RZ ;  /* 0x00006200caea7a24 */ /* 0x000fe200078e02ff */
[----:B------:R-:W-:Y:S01]  /*0b40*/  IABS R17, R20 ;  /* 0x0000001400117213 */ /* 0x000fe20000000000 */
[----:B------:R-:W-:Y:S01]  /*0b50*/  IMAD R233, R203, c[0x0][0x188], RZ ;  /* 0x00006200cbe97a24 */ /* 0x000fe200078e02ff */
[----:B------:R-:W-:Y:S01]  /*0b60*/  ISETP.GE.AND P6, PT, R16, RZ, PT ;  /* 0x000000ff1000720c */ /* 0x000fe20003fc6270 */
[----:B0-----:R-:W-:Y:S01]  /*0b70*/  IMAD.MOV.U32 R8, RZ, RZ, RZ ;  /* 0x000000ffff087224 */ /* 0x001fe200078e00ff */
[C---:B------:R-:W-:Y:S01]  /*0b80*/  LOP3.LUT R16, R7.reuse, 0x68, RZ, 0xfc, !PT ;  /* 0x0000006807107812 */ /* 0x040fe200078efcff */
[----:B------:R-:W-:Y:S01]  /*0b90*/  IMAD R232, R204, c[0x0][0x188], RZ ;  /* 0x00006200cce87a24 */ /* 0x000fe200078e02ff */
[----:B------:R-:W-:Y:S01]  /*0ba0*/  LOP3.LUT R22, R7, 0x64, RZ, 0xfc, !PT ;  /* 0x0000006407167812 */ /* 0x000fe200078efcff */
[----:B------:R-:W-:Y:S01]  /*0bb0*/  IMAD R231, R205, c[0x0][0x188], RZ ;  /* 0x00006200cde77a24 */ /* 0x000fe200078e02ff */
[----:B------:R-:W-:Y:S01]  /*0bc0*/  LOP3.LUT R24, R7, 0x60, RZ, 0xfc, !PT ;  /* 0x0000006007187812 */ /* 0x000fe200078efcff */
[--C-:B-1----:R-:W-:Y:S01]  /*0bd0*/  IMAD.MOV R11, RZ, RZ, -R9.reuse ;  /* 0x000000ffff0b7224 */ /* 0x102fe200078e0a09 */
[----:B------:R-:W-:Y:S01]  /*0be0*/  ISETP.GE.AND P4, PT, R14, RZ, PT ;  /* 0x000000ff0e00720c */ /* 0x000fe20003f86270 */
[----:B------:R-:W-:Y:S01]  /*0bf0*/  IMAD R230, R206, c[0x0][0x188], RZ ;  /* 0x00006200cee67a24 */ /* 0x000fe200078e02ff */
[----:B------:R-:W-:Y:S01]  /*0c00*/  IABS R19, R24 ;  /* 0x0000001800137213 */ /* 0x000fe20000000000 */
[----:B------:R-:W-:Y:S01]  /*0c10*/  IMAD R11, R11, R0, RZ ;  /* 0x000000000b0b7224 */ /* 0x000fe200078e02ff */
[----:B------:R-:W-:Y:S01]  /*0c20*/  LOP3.LUT R26, R7, 0x38, RZ, 0xfc, !PT ;  /* 0x00000038071a7812 */ /* 0x000fe200078efcff */
[----:B------:R-:W-:Y:S01]  /*0c30*/  IMAD R229, R207, c[0x0][0x188], RZ ;  /* 0x00006200cfe57a24 */ /* 0x000fe200078e02ff */
[----:B------:R-:W-:Y:S01]  /*0c40*/  LOP3.LUT R28, R7, 0x34, RZ, 0xfc, !PT ;  /* 0x00000034071c7812 */ /* 0x000fe200078efcff */
[----:B------:R-:W-:Y:S01]  /*0c50*/  IMAD.HI.U32 R6, R9, R11, R8 ;  /* 0x0000000b09067227 */ /* 0x000fe200078e0008 */
[----:B------:R-:W-:Y:S01]  /*0c60*/  SHF.R.U32.HI R9, RZ, 0x2, R2 ;  /* 0x00000002ff097819 */ /* 0x000fe20000011602 */
[----:B------:R-:W-:Y:S01]  /*0c70*/  CS2R R132, SRZ ;  /* 0x0000000000847805 */ /* 0x000fe2000001ff00 */
[----:B------:R-:W-:Y:S01]  /*0c80*/  IABS R37, R28 ;  /* 0x0000001c00257213 */ /* 0x000fe20000000000 */
[----:B------:R-:W-:Y:S01]  /*0c90*/  IMAD.SHL.U32 R11, R5, 0x10, RZ ;  /* 0x00000010050b7824 */ /* 0x000fe200078e00ff */
[--C-:B------:R-:W-:Y:S01]  /*0ca0*/  LOP3.LUT R2, R9, 0x1fe, R176.reuse, 0x78, !PT ;  /* 0x000001fe09027812 */ /* 0x100fe200078e78b0 */
[C---:B------:R-:W-:Y:S01]  /*0cb0*/  IMAD.HI.U32 R8, R6.reuse, R13, RZ ;  /* 0x0000000d06087227 */ /* 0x040fe200078e00ff */
[----:B------:R-:W-:Y:S01]  /*0cc0*/  IABS R63, c[0x0][0x178] ;  /* 0x00005e00003f7a13 */ /* 0x000fe20000000000 */
[----:B------:R-:W-:Y:S01]  /*0cd0*/  CS2R R134, SRZ ;  /* 0x0000000000867805 */ /* 0x000fe2000001ff00 */
[----:B------:R-:W-:Y:S01]  /*0ce0*/  LOP3.LUT R176, R11, 0x30, R176, 0x78, !PT ;  /* 0x000000300bb07812 */ /* 0x000fe200078e78b0 */
[----:B------:R-:W-:Y:S01]  /*0cf0*/  IMAD.MOV R8, RZ, RZ, -R8 ;  /* 0x000000ffff087224 */ /* 0x000fe200078e0a08 */
[----:B------:R-:W-:Y:S01]  /*0d00*/  IABS R11, R14 ;  /* 0x0000000e000b7213 */ /* 0x000fe20000000000 */
[C---:B------:R-:W-:Y:S01]  /*0d10*/  IMAD.HI.U32 R14, R6.reuse, R19, RZ ;  /* 0x00000013060e7227 */ /* 0x040fe200078e00ff */
[C---:B------:R-:W-:Y:S01]  /*0d20*/  LOP3.LUT R30, R7.reuse, 0x30, RZ, 0xfc, !PT ;  /* 0x00000030071e7812 */ /* 0x040fe200078efcff */
[----:B------:R-:W-:Y:S01]  /*0d30*/  CS2R R128, SRZ ;  /* 0x0000000000807805 */ /* 0x000fe2000001ff00 */
[C---:B------:R-:W-:Y:S01]  /*0d40*/  LOP3.LUT R32, R7.reuse, 0x14, RZ, 0xfc, !PT ;  /* 0x0000001407207812 */ /* 0x040fe200078efcff */
[C---:B------:R-:W-:Y:S01]  /*0d50*/  IMAD.HI.U32 R9, R6.reuse, R11, RZ ;  /* 0x0000000b06097227 */ /* 0x040fe200078e00ff */
[----:B------:R-:W-:Y:S01]  /*0d60*/  IABS R39, R30 ;  /* 0x0000001e00277213 */ /* 0x000fe20000000000 */
[----:B------:R-:W-:Y:S01]  /*0d70*/  CS2R R130, SRZ ;  /* 0x0000000000827805 */ /* 0x000fe2000001ff00 */
[----:B------:R-:W-:Y:S01]  /*0d80*/  IABS R51, R32 ;  /* 0x0000002000337213 */ /* 0x000fe20000000000 */
[----:B------:R-:W-:Y:S01]  /*0d90*/  IMAD.MOV R10, RZ, RZ, -R9 ;  /* 0x000000ffff0a7224 */ /* 0x000fe200078e0a09 */
[C---:B------:R-:W-:Y:S01]  /*0da0*/  LOP3.LUT R36, R7.reuse, 0xc, RZ, 0xfc, !PT ;  /* 0x0000000c07247812 */ /* 0x040fe200078efcff */
[----:B------:R-:W-:Y:S01]  /*0db0*/  IMAD.HI.U32 R9, R6, R15, RZ ;  /* 0x0000000f06097227 */ /* 0x000fe200078e00ff */
[----:B------:R-:W-:Y:S01]  /*0dc0*/  LOP3.LUT R34, R7, 0x10, RZ, 0xfc, !PT ;  /* 0x0000001007227812 */ /* 0x000fe200078efcff */
[----:B------:R-:W-:Y:S01]  /*0dd0*/  CS2R R124, SRZ ;  /* 0x00000000007c7805 */ /* 0x000fe2000001ff00 */
[----:B------:R-:W-:Y:S01]  /*0de0*/  IABS R55, R36 ;  /* 0x0000002400377213 */ /* 0x000fe20000000000 */
[C---:B------:R-:W-:Y:S01]  /*0df0*/  IMAD R10, R0.reuse, R10, R11 ;  /* 0x0000000a000a7224 */ /* 0x040fe200078e020b */
[----:B------:R-:W-:Y:S01]  /*0e00*/  IABS R53, R34 ;  /* 0x0000002200357213 */ /* 0x000fe20000000000 */
[----:B------:R-:W-:Y:S01]  /*0e10*/  IMAD.MOV R9, RZ, RZ, -R9 ;  /* 0x000000ffff097224 */ /* 0x000fe200078e0a09 */
[----:B------:R-:W-:Y:S01]  /*0e20*/  IABS R59, R7 ;  /* 0x00000007003b7213 */ /* 0x000fe20000000000 */
[C---:B------:R-:W-:Y:S01]  /*0e30*/  IMAD R8, R0.reuse, R8, R13 ;  /* 0x0000000800087224 */ /* 0x040fe200078e020d */
[----:B------:R-:W-:Y:S01]  /*0e40*/  ISETP.GT.U32.AND P2, PT, R0, R10, PT ;  /* 0x0000000a0000720c */ /* 0x000fe20003f44070 */
[----:B------:R-:W-:Y:S01]  /*0e50*/  IMAD.MOV.U32 R13, RZ, RZ, R12 ;  /* 0x000000ffff0d7224 */ /* 0x000fe200078e000c */
[----:B------:R-:W-:Y:S01]  /*0e60*/  LOP3.LUT R251, R38, 0x3f, RZ, 0xc0, !PT ;  /* 0x0000003f26fb7812 */ /* 0x000fe200078ec0ff */
[C---:B------:R-:W-:Y:S01]  /*0e70*/  IMAD R9, R0.reuse, R9, R15 ;  /* 0x0000000900097224 */ /* 0x040fe200078e020f */
[----:B------:R-:W-:Y:S01]  /*0e80*/  ISETP.GT.U32.AND P0, PT, R0, R8, PT ;  /* 0x000000080000720c */ /* 0x000fe20003f04070 */
[----:B------:R-:W-:Y:S01]  /*0e90*/  IMAD.HI.U32 R11, R6, R13, RZ ;  /* 0x0000000d060b7227 */ /* 0x000fe200078e00ff */
[----:B------:R-:W-:Y:S01]  /*0ea0*/  IABS R15, R16 ;  /* 0x00000010000f7213 */ /* 0x000fe20000000000 */
[----:B------:R-:W-:Y:S01]  /*0eb0*/  CS2R R126, SRZ ;  /* 0x00000000007e7805 */ /* 0x000fe2000001ff00 */
[----:B------:R-:W-:Y:S01]  /*0ec0*/  ISETP.GT.U32.AND P3, PT, R0, R9, PT ;  /* 0x000000090000720c */ /* 0x000fe20003f64070 */
[----:B------:R-:W-:Y:S01]  /*0ed0*/  IMAD.HI.U32 R12, R6, R17, RZ ;  /* 0x00000011060c7227 */ /* 0x000fe200078e00ff */
[----:B------:R-:W-:Y:S01]  /*0ee0*/  CS2R R120, SRZ ;  /* 0x0000000000787805 */ /* 0x000fe2000001ff00 */
[----:B------:R-:W-:Y:S01]  /*0ef0*/  CS2R R122, SRZ ;  /* 0x00000000007a7805 */ /* 0x000fe2000001ff00 */
[----:B------:R-:W-:Y:S01]  /*0f00*/  CS2R R96, SRZ ;  /* 0x0000000000607805 */ /* 0x000fe2000001ff00 */
[----:B------:R-:W-:Y:S01]  /*0f10*/  @!P2 IMAD.IADD R10, R10, 0x1, -R0 ;  /* 0x000000010a0aa824 */ /* 0x000fe200078e0a00 */
[----:B------:R-:W-:Y:S01]  /*0f20*/  CS2R R98, SRZ ;  /* 0x0000000000627805 */ /* 0x000fe2000001ff00 */
[----:B------:R-:W-:Y:S01]  /*0f30*/  IMAD.MOV R11, RZ, RZ, -R11 ;  /* 0x000000ffff0b7224 */ /* 0x000fe200078e0a0b */
[----:B------:R-:W-:Y:S01]  /*0f40*/  CS2R R92, SRZ ;  /* 0x00000000005c7805 */ /* 0x000fe2000001ff00 */
[----:B------:R-:W-:Y:S01]  /*0f50*/  IMAD.MOV R12, RZ, RZ, -R12 ;  /* 0x000000ffff0c7224 */ /* 0x000fe200078e0a0c */
[C---:B------:R-:W-:Y:S01]  /*0f60*/  ISETP.GT.U32.AND P5, PT, R0.reuse, R10, PT ;  /* 0x0000000a0000720c */ /* 0x040fe20003fa4070 */
[C---:B------:R-:W-:Y:S01]  /*0f70*/  IMAD R11, R0.reuse, R11, R13 ;  /* 0x0000000b000b7224 */ /* 0x040fe200078e020d */
[----:B------:R-:W-:Y:S01]  /*0f80*/  CS2R R94, SRZ ;  /* 0x00000000005e7805 */ /* 0x000fe2000001ff00 */
[----:B------:R-:W-:Y:S01]  /*0f90*/  IMAD R13, R0, R12, R17 ;  /* 0x0000000c000d7224 */ /* 0x000fe200078e0211 */
[----:B------:R-:W-:Y:S01]  /*0fa0*/  IABS R17, R22 ;  /* 0x0000001600117213 */ /* 0x000fe20000000000 */
[----:B------:R-:W-:Y:S01]  /*0fb0*/  IMAD.HI.U32 R12, R6, R15, RZ ;  /* 0x0000000f060c7227 */ /* 0x000fe200078e00ff */
[----:B------:R-:W-:Y:S01]  /*0fc0*/  ISETP.GT.U32.AND P2, PT, R0, R11, PT ;  /* 0x0000000b0000720c */ /* 0x000fe20003f44070 */
[----:B------:R-:W-:Y:S01]  /*0fd0*/  CS2R R84, SRZ ;  /* 0x0000000000547805 */ /* 0x000fe2000001ff00 */
[----:B------:R-:W-:Y:S01]  /*0fe0*/  CS2R R86, SRZ ;  /* 0x0000000000567805 */ /* 0x000fe2000001ff00 */
[----:B------:R-:W-:Y:S01]  /*0ff0*/  @!P0 IMAD.IADD R8, R8, 0x1, -R0 ;  /* 0x0000000108088824 */ /* 0x000fe200078e0a00 */
[----:B------:R-:W-:Y:S01]  /*1000*/  CS2R R68, SRZ ;  /* 0x0000000000447805 */ /* 0x000fe2000001ff00 */
[----:B------:R-:W-:Y:S01]  /*1010*/  IMAD.MOV R12, RZ, RZ, -R12 ;  /* 0x000000ffff0c7224 */ /* 0x000fe200078e0a0c */
[----:B------:R-:W-:Y:S01]  /*1020*/  CS2R R70, SRZ ;  /* 0x0000000000467805 */ /* 0x000fe2000001ff00 */
[--C-:B------:R-:W-:Y:S01]  /*1030*/  @!P3 IMAD.IADD R9, R9, 0x1, -R0.reuse ;  /* 0x000000010909b824 */ /* 0x100fe200078e0a00 */
[C---:B------:R-:W-:Y:S01]  /*1040*/  ISETP.GT.U32.AND P0, PT, R0.reuse, R8, PT ;  /* 0x000000080000720c */ /* 0x040fe20003f04070 */
[----:B------:R-:W-:Y:S01]  /*1050*/  IMAD R15, R0, R12, R15 ;  /* 0x0000000c000f7224 */ /* 0x000fe200078e020f */
[----:B------:R-:W-:Y:S01]  /*1060*/  CS2R R116, SRZ ;  /* 0x0000000000747805 */ /* 0x000fe2000001ff00 */
[--C-:B------:R-:W-:Y:S01]  /*1070*/  @!P5 IMAD.IADD R10, R10, 0x1, -R0.reuse ;  /* 0x000000010a0ad824 */ /* 0x100fe200078e0a00 */
[C---:B------:R-:W-:Y:S01]  /*1080*/  ISETP.GT.U32.AND P5, PT, R0.reuse, R9, PT ;  /* 0x000000090000720c */ /* 0x040fe20003fa4070 */
[----:B------:R-:W-:Y:S01]  /*1090*/  @!P2 IMAD.IADD R11, R11, 0x1, -R0 ;  /* 0x000000010b0ba824 */ /* 0x000fe200078e0a00 */
[----:B------:R-:W-:Y:S01]  /*10a0*/  ISETP.GT.U32.AND P3, PT, R0, R15, PT ;  /* 0x0000000f0000720c */ /* 0x000fe20003f64070 */
[----:B------:R-:W-:Y:S01]  /*10b0*/  IMAD.HI.U32 R12, R6, R17, RZ ;  /* 0x00000011060c7227 */ /* 0x000fe200078e00ff */
[----:B------:R-:W-:Y:S01]  /*10c0*/  ISETP.GE.AND P2, PT, R18, RZ, PT ;  /* 0x000000ff1200720c */ /* 0x000fe20003f46270 */
[----:B------:R-:W-:Y:S01]  /*10d0*/  CS2R R118, SRZ ;  /* 0x0000000000767805 */ /* 0x000fe2000001ff00 */
[----:B------:R-:W-:Y:S01]  /*10e0*/  LOP3.LUT R18, R7, 0x5c, RZ, 0xfc, !PT ;  /* 0x0000005c07127812 */ /* 0x000fe200078efcff */
[----:B------:R-:W-:Y:S01]  /*10f0*/  IMAD.MOV R12, RZ, RZ, -R12 ;  /* 0x000000ffff0c7224 */ /* 0x000fe200078e0a0c */
[----:B------:R-:W-:Y:S01]  /*1100*/  CS2R R112, SRZ ;  /* 0x0000000000707805 */ /* 0x000fe2000001ff00 */
[----:B------:R-:W-:Y:S01]  /*1110*/  @!P0 IMAD.IADD R8, R8, 0x1, -R0 ;  /* 0x0000000108088824 */ /* 0x000fe200078e0a00 */
[C---:B------:R-:W-:Y:S01]  /*1120*/  ISETP.GT.U32.AND P0, PT, R0.reuse, R13, PT ;  /* 0x0000000d0000720c */ /* 0x040fe20003f04070 */
[----:B------:R-:W-:Y:S01]  /*1130*/  IMAD.MOV R14, RZ, RZ, -R14 ;  /* 0x000000ffff0e7224 */ /* 0x000fe200078e0a0e */
[----:B------:R-:W-:Y:S01]  /*1140*/  IABS R21, R18 ;  /* 0x0000001200157213 */ /* 0x000fe20000000000 */
[--C-:B------:R-:W-:Y:S01]  /*1150*/  @!P5 IMAD.IADD R9, R9, 0x1, -R0.reuse ;  /* 0x000000010909d824 */ /* 0x100fe200078e0a00 */
[C---:B------:R-:W-:Y:S01]  /*1160*/  ISETP.GT.U32.AND P5, PT, R0.reuse, R11, PT ;  /* 0x0000000b0000720c */ /* 0x040fe20003fa4070 */
[----:B------:R-:W-:Y:S01]  /*1170*/  @!P3 IMAD.IADD R15, R15, 0x1, -R0 ;  /* 0x000000010f0fb824 */ /* 0x000fe200078e0a00 */
[----:B------:R-:W-:Y:S01]  /*1180*/  CS2R R114, SRZ ;  /* 0x0000000000727805 */ /* 0x000fe2000001ff00 */
[C---:B------:R-:W-:Y:S01]  /*1190*/  IMAD R17, R0.reuse, R12, R17 ;  /* 0x0000000c00117224 */ /* 0x040fe200078e0211 */
[----:B------:R-:W-:Y:S01]  /*11a0*/  CS2R R108, SRZ ;  /* 0x00000000006c7805 */ /* 0x000fe2000001ff00 */
[C---:B------:R-:W-:Y:S01]  /*11b0*/  IMAD R19, R0.reuse, R14, R19 ;  /* 0x0000000e00137224 */ /* 0x040fe200078e0213 */
[C---:B------:R-:W-:Y:S01]  /*11c0*/  ISETP.GT.U32.AND P3, PT, R0.reuse, R15, PT ;  /* 0x0000000f0000720c */ /* 0x040fe20003f64070 */
[----:B------:R-:W-:Y:S01]  /*11d0*/  @!P4 IMAD.MOV R10, RZ, RZ, -R10 ;  /* 0x000000ffff0ac224 */ /* 0x000fe200078e0a0a */
[----:B------:R-:W-:Y:S01]  /*11e0*/  ISETP.GT.U32.AND P4, PT, R0, R17, PT ;  /* 0x000000110000720c */ /* 0x000fe20003f84070 */
[----:B------:R-:W-:Y:S01]  /*11f0*/  @!P6 IMAD.MOV R9, RZ, RZ, -R9 ;  /* 0x000000ffff09e224 */ /* 0x000fe200078e0a09 */
[----:B------:R-:W-:Y:S01]  /*1200*/  ISETP.GE.AND P6, PT, R16, RZ, PT ;  /* 0x000000ff1000720c */ /* 0x000fe20003fc6270 */
[--C-:B------:R-:W-:Y:S01]  /*1210*/  @!P0 IMAD.IADD R13, R13, 0x1, -R0.reuse ;  /* 0x000000010d0d8824 */ /* 0x100fe200078e0a00 */
[----:B------:R-:W-:Y:S01]  /*1220*/  LOP3.LUT R16, R7, 0x58, RZ, 0xfc, !PT ;  /* 0x0000005807107812 */ /* 0x000fe200078efcff */
[----:B------:R-:W-:Y:S01]  /*1230*/  IMAD.HI.U32 R12, R6, R21, RZ ;  /* 0x00000015060c7227 */ /* 0x000fe200078e00ff */
[----:B------:R-:W-:Y:S01]  /*1240*/  ISETP.GE.AND P0, PT, R20, RZ, PT ;  /* 0x000000ff1400720c */ /* 0x000fe20003f06270 */
[----:B------:R-:W-:Y:S01]  /*1250*/  CS2R R110, SRZ ;  /* 0x00000000006e7805 */ /* 0x000fe2000001ff00 */
[----:B------:R-:W-:Y:S01]  /*1260*/  IABS R23, R16 ;  /* 0x0000001000177213 */ /* 0x000fe20000000000 */
[----:B------:R-:W-:Y:S01]  /*1270*/  @!P5 IMAD.IADD R11, R11, 0x1, -R0 ;  /* 0x000000010b0bd824 */ /* 0x000fe200078e0a00 */
[C---:B------:R-:W-:Y:S01]  /*1280*/  ISETP.GT.U32.AND P5, PT, R0.reuse, R19, PT ;  /* 0x000000130000720c */ /* 0x040fe20003fa4070 */
[----:B------:R-:W-:Y:S01]  /*1290*/  @!P1 IMAD.MOV R8, RZ, RZ, -R8 ;  /* 0x000000ffff089224 */ /* 0x000fe200078e0a08 */
[----:B------:R-:W-:Y:S01]  /*12a0*/  ISETP.GT.U32.AND P1, PT, R0, R13, PT ;  /* 0x0000000d0000720c */ /* 0x000fe20003f24070 */
[----:B------:R-:W-:Y:S01]  /*12b0*/  IMAD.MOV R12, RZ, RZ, -R12 ;  /* 0x000000ffff0c7224 */ /* 0x000fe200078e0a0c */
[----:B------:R-:W-:Y:S01]  /*12c0*/  LOP3.LUT R20, R7, 0x48, RZ, 0xfc, !PT ;  /* 0x0000004807147812 */ /* 0x000fe200078efcff */
[--C-:B------:R-:W-:Y:S01]  /*12d0*/  @!P3 IMAD.IADD R15, R15, 0x1, -R0.reuse ;  /* 0x000000010f0fb824 */ /* 0x100fe200078e0a00 */
[----:B------:R-:W-:Y:S01]  /*12e0*/  ISETP.GE.AND P3, PT, R24, RZ, PT ;  /* 0x000000ff1800720c */ /* 0x000fe20003f66270 */
[----:B------:R-:W-:Y:S01]  /*12f0*/  IMAD R21, R0, R12, R21 ;  /* 0x0000000c00157224 */ /* 0x000fe200078e0215 */
[----:B------:R-:W-:Y:S01]  /*1300*/  IABS R29, R20 ;  /* 0x00000014001d7213 */ /* 0x000fe20000000000 */
[--C-:B------:R-:W-:Y:S01]  /*1310*/  @!P4 IMAD.IADD R17, R17, 0x1, -R0.reuse ;  /* 0x000000011111c824 */ /* 0x100fe200078e0a00 */
[----:B------:R-:W-:Y:S01]  /*1320*/  ISETP.GE.AND P4, PT, R18, RZ, PT ;  /* 0x000000ff1200720c */ /* 0x000fe20003f86270 */
[----:B------:R-:W-:Y:S01]  /*1330*/  @!P6 IMAD.MOV R15, RZ, RZ, -R15 ;  /* 0x000000ffff0fe224 */ /* 0x000fe200078e0a0f */
[----:B------:R-:W-:Y:S01]  /*1340*/  ISETP.GT.U32.AND P6, PT, R0, R21, PT ;  /* 0x000000150000720c */ /* 0x000fe20003fc4070 */
[----:B------:R-:W-:Y:S01]  /*1350*/  IMAD.HI.U32 R12, R6, R23, RZ ;  /* 0x00000017060c7227 */ /* 0x000fe200078e00ff */
[C---:B------:R-:W-:Y:S01]  /*1360*/  LOP3.LUT R18, R7.reuse, 0x4c, RZ, 0xfc, !PT ;  /* 0x0000004c07127812 */ /* 0x040fe200078efcff */
[----:B------:R-:W-:Y:S01]  /*1370*/  CS2R R104, SRZ ;  /* 0x0000000000687805 */ /* 0x000fe2000001ff00 */
[----:B------:R-:W-:Y:S01]  /*1380*/  LOP3.LUT R24, R7, 0x3c, RZ, 0xfc, !PT ;  /* 0x0000003c07187812 */ /* 0x000fe200078efcff */
[--C-:B------:R-:W-:Y:S01]  /*1390*/  @!P5 IMAD.IADD R19, R19, 0x1, -R0.reuse ;  /* 0x000000011313d824 */ /* 0x100fe200078e0a00 */
[----:B------:R-:W-:Y:S01]  /*13a0*/  ISETP.GT.U32.AND P5, PT, R0, R17, PT ;  /* 0x000000110000720c */ /* 0x000fe20003fa4070 */
[----:B------:R-:W-:Y:S01]  /*13b0*/  @!P1 IMAD.IADD R13, R13, 0x1, -R0 ;  /* 0x000000010d0d9824 */ /* 0x000fe200078e0a00 */
[----:B------:R-:W-:Y:S01]  /*13c0*/  ISETP.GE.AND P1, PT, R22, RZ, PT ;  /* 0x000000ff1600720c */ /* 0x000fe20003f26270 */
[----:B------:R-:W-:Y:S01]  /*13d0*/  IMAD.MOV R12, RZ, RZ, -R12 ;  /* 0x000000ffff0c7224 */ /* 0x000fe200078e0a0c */
[----:B------:R-:W-:Y:S01]  /*13e0*/  IABS R27, R18 ;  /* 0x00000012001b7213 */ /* 0x000fe20000000000 */
[----:B------:R-:W-:Y:S01]  /*13f0*/  IMAD.MOV.U32 R14, RZ, RZ, R13 ;  /* 0x000000ffff0e7224 */ /* 0x000fe200078e000d */
[C---:B------:R-:W-:Y:S01]  /*1400*/  LOP3.LUT R22, R7.reuse, 0x40, RZ, 0xfc, !PT ;  /* 0x0000004007167812 */ /* 0x040fe200078efcff */
[----:B------:R-:W-:Y:S01]  /*1410*/  IMAD R13, R0, R12, R23 ;  /* 0x0000000c000d7224 */ /* 0x000fe200078e0217 */
[----:B------:R-:W-:Y:S01]  /*1420*/  LOP3.LUT R12, R7, 0x54, RZ, 0xfc, !PT ;  /* 0x00000054070c7812 */ /* 0x000fe200078efcff */
[--C-:B------:R-:W-:Y:S01]  /*1430*/  @!P6 IMAD.IADD R21, R21, 0x1, -R0.reuse ;  /* 0x000000011515e824 */ /* 0x100fe200078e0a00 */
[----:B------:R-:W-:Y:S01]  /*1440*/  IABS R33, R22 ;  /* 0x0000001600217213 */ /* 0x000fe20000000000 */
[----:B------:R-:W-:Y:S01]  /*1450*/  @!P2 IMAD.MOV R11, RZ, RZ, -R11 ;  /* 0x000000ffff0ba224 */ /* 0x000fe200078e0a0b */
[----:B------:R-:W-:Y:S01]  /*1460*/  IABS R23, R12 ;  /* 0x0000000c00177213 */ /* 0x000fe20000000000 */
[----:B------:R-:W-:Y:S01]  /*1470*/  @!P5 IMAD.IADD R17, R17, 0x1, -R0 ;  /* 0x000000011111d824 */ /* 0x000fe200078e0a00 */
[----:B------:R-:W-:Y:S01]  /*1480*/  ISETP.GE.AND P5, PT, R12, RZ, PT ;  /* 0x000000ff0c00720c */ /* 0x000fe20003fa6270 */
[----:B------:R-:W-:Y:S01]  /*1490*/  @!P0 IMAD.MOV R14, RZ, RZ, -R14 ;  /* 0x000000ffff0e8224 */ /* 0x000fe200078e0a0e */
[----:B------:R-:W-:Y:S01]  /*14a0*/  ISETP.GT.U32.AND P6, PT, R0, R21, PT ;  /* 0x000000150000720c */ /* 0x000fe20003fc4070 */
[----:B------:R-:W-:Y:S01]  /*14b0*/  IMAD.HI.U32 R12, R6, R23, RZ ;  /* 0x00000017060c7227 */ /* 0x000fe200078e00ff */
[----:B------:R-:W-:Y:S01]  /*14c0*/  ISETP.GT.U32.AND P2, PT, R0, R19, PT ;  /* 0x000000130000720c */ /* 0x000fe20003f44070 */
[----:B------:R-:W-:Y:S01]  /*14d0*/  CS2R R106, SRZ ;  /* 0x00000000006a7805 */ /* 0x000fe2000001ff00 */
[----:B------:R-:W-:Y:S01]  /*14e0*/  ISETP.GE.AND P0, PT, R16, RZ, PT ;  /* 0x000000ff1000720c */ /* 0x000fe20003f06270 */
[----:B------:R-:W-:Y:S01]  /*14f0*/  @!P1 IMAD.MOV R17, RZ, RZ, -R17 ;  /* 0x000000ffff119224 */ /* 0x000fe200078e0a11 */
[----:B------:R-:W-:Y:S01]  /*1500*/  ISETP.GT.U32.AND P1, PT, R0, R13, PT ;  /* 0x0000000d0000720c */ /* 0x000fe20003f24070 */
[----:B------:R-:W-:Y:S01]  /*1510*/  IMAD.MOV R12, RZ, RZ, -R12 ;  /* 0x000000ffff0c7224 */ /* 0x000fe200078e0a0c */
[----:B------:R-:W-:Y:S01]  /*1520*/  LOP3.LUT R16, R7, 0x50, RZ, 0xfc, !PT ;  /* 0x0000005007107812 */ /* 0x000fe200078efcff */
[----:B------:R-:W-:Y:S01]  /*1530*/  IMAD R228, R208, c[0x0][0x188], RZ ;  /* 0x00006200d0e47a24 */ /* 0x000fe200078e02ff */
[----:B------:R-:W-:Y:S01]  /*1540*/  IABS R35, R24 ;  /* 0x0000001800237213 */ /* 0x000fe20000000000 */
[C---:B------:R-:W-:Y:S01]  /*1550*/  IMAD R23, R0.reuse, R12, R23 ;  /* 0x0000000c00177224 */ /* 0x040fe200078e0217 */
[----:B------:R-:W-:Y:S01]  /*1560*/  IABS R25, R16 ;  /* 0x0000001000197213 */ /* 0x000fe20000000000 */
[--C-:B------:R-:W-:Y:S01]  /*1570*/  @!P6 IMAD.IADD R21, R21, 0x1, -R0.reuse ;  /* 0x000000011515e824 */ /* 0x100fe200078e0a00 */
[----:B------:R-:W-:Y:S01]  /*1580*/  CS2R R72, SRZ ;  /* 0x0000000000487805 */ /* 0x000fe2000001ff00 */
[--C-:B------:R-:W-:Y:S01]  /*1590*/  @!P2 IMAD.IADD R19, R19, 0x1, -R0.reuse ;  /* 0x000000011313a824 */ /* 0x100fe200078e0a00 */
[----:B------:R-:W-:Y:S01]  /*15a0*/  ISETP.GT.U32.AND P6, PT, R0, R23, PT ;  /* 0x000000170000720c */ /* 0x000fe20003fc4070 */
[----:B------:R-:W-:Y:S01]  /*15b0*/  @!P4 IMAD.MOV R21, RZ, RZ, -R21 ;  /* 0x000000ffff15c224 */ /* 0x000fe200078e0a15 */
[----:B------:R-:W-:Y:S01]  /*15c0*/  ISETP.GE.AND P2, PT, R16, RZ, PT ;  /* 0x000000ff1000720c */ /* 0x000fe20003f46270 */
[----:B------:R-:W-:Y:S01]  /*15d0*/  @!P1 IMAD.IADD R13, R13, 0x1, -R0 ;  /* 0x000000010d0d9824 */ /* 0x000fe200078e0a00 */
[----:B------:R-:W-:Y:S01]  /*15e0*/  ISETP.GE.AND P4, PT, R20, RZ, PT ;  /* 0x000000ff1400720c */ /* 0x000fe20003f86270 */
[----:B------:R-:W-:Y:S01]  /*15f0*/  IMAD.HI.U32 R16, R6, R27, RZ ;  /* 0x0000001b06107227 */ /* 0x000fe200078e00ff */
[----:B------:R-:W-:Y:S01]  /*1600*/  LOP3.LUT R20, R7, 0x44, RZ, 0xfc, !PT ;  /* 0x0000004407147812 */ /* 0x000fe200078efcff */
[----:B------:R-:W-:Y:S01]  /*1610*/  CS2R R74, SRZ ;  /* 0x00000000004a7805 */ /* 0x000fe2000001ff00 */
[----:B------:R-:W-:Y:S01]  /*1620*/  ISETP.GT.U32.AND P1, PT, R0, R13, PT ;  /* 0x0000000d0000720c */ /* 0x000fe20003f24070 */
[----:B------:R-:W-:Y:S01]  /*1630*/  @!P3 IMAD.MOV R19, RZ, RZ, -R19 ;  /* 0x000000ffff13b224 */ /* 0x000fe200078e0a13 */
[----:B------:R-:W-:Y:S01]  /*1640*/  ISETP.GE.AND P3, PT, R18, RZ, PT ;  /* 0x000000ff1200720c */ /* 0x000fe20003f66270 */
[----:B------:R-:W-:Y:S01]  /*1650*/  IMAD.MOV R16, RZ, RZ, -R16 ;  /* 0x000000ffff107224 */ /* 0x000fe200078e0a10 */
[----:B------:R-:W-:Y:S01]  /*1660*/  IABS R31, R20 ;  /* 0x00000014001f7213 */ /* 0x000fe20000000000 */
[--C-:B------:R-:W-:Y:S01]  /*1670*/  @!P6 IMAD.IADD R23, R23, 0x1, -R0.reuse ;  /* 0x000000011717e824 */ /* 0x100fe200078e0a00 */
[----:B------:R-:W-:Y:S01]  /*1680*/  CS2R R88, SRZ ;  /* 0x0000000000587805 */ /* 0x000fe2000001ff00 */
[----:B------:R-:W-:Y:S01]  /*1690*/  IMAD.HI.U32 R18, R6, R29, RZ ;  /* 0x0000001d06127227 */ /* 0x000fe200078e00ff */
[----:B------:R-:W-:Y:S01]  /*16a0*/  CS2R R90, SRZ ;  /* 0x00000000005a7805 */ /* 0x000fe2000001ff00 */
[----:B------:R-:W-:Y:S01]  /*16b0*/  CS2R R100, SRZ ;  /* 0x0000000000647805 */ /* 0x000fe2000001ff00 */
[C---:B------:R-:W-:Y:S01]  /*16c0*/  ISETP.GT.U32.AND P6, PT, R0.reuse, R23, PT ;  /* 0x000000170000720c */ /* 0x040fe20003fc4070 */
[C---:B------:R-:W-:Y:S01]  /*16d0*/  IMAD R27, R0.reuse, R16, R27 ;  /* 0x00000010001b7224 */ /* 0x040fe200078e021b */
[----:B------:R-:W-:Y:S01]  /*16e0*/  CS2R R102, SRZ ;  /* 0x0000000000667805 */ /* 0x000fe2000001ff00 */
[----:B------:R-:W-:Y:S01]  /*16f0*/  @!P1 IMAD.IADD R13, R13, 0x1, -R0 ;  /* 0x000000010d0d9824 */ /* 0x000fe200078e0a00 */
[----:B------:R-:W-:Y:S01]  /*1700*/  CS2R R136, SRZ ;  /* 0x0000000000887805 */ /* 0x000fe2000001ff00 */
[----:B------:R-:W-:Y:S01]  /*1710*/  IMAD.MOV R18, RZ, RZ, -R18 ;  /* 0x000000ffff127224 */ /* 0x000fe200078e0a12 */
[----:B------:R-:W-:Y:S01]  /*1720*/  CS2R R138, SRZ ;  /* 0x00000000008a7805 */ /* 0x000fe2000001ff00 */
[----:B------:R-:W-:Y:S01]  /*1730*/  IMAD.MOV.U32 R16, RZ, RZ, R13 ;  /* 0x000000ffff107224 */ /* 0x000fe200078e000d */
[----:B------:R-:W-:Y:S01]  /*1740*/  SHF.R.S32.HI R179, RZ, 0x6, R179 ;  /* 0x00000006ffb37819 */ /* 0x000fe200000114b3 */
[C---:B------:R-:W-:Y:S01]  /*1750*/  IMAD R29, R0.reuse, R18, R29 ;  /* 0x00000012001d7224 */ /* 0x040fe200078e021d */
[----:B------:R-:W-:Y:S01]  /*1760*/  LOP3.LUT R185, R3, 0x20, RZ, 0x3c, !PT ;  /* 0x0000002003b97812 */ /* 0x000fe200078e3cff */
[----:B------:R-:W-:Y:S01]  /*1770*/  @!P0 IMAD.MOV R16, RZ, RZ, -R16 ;  /* 0x000000ffff108224 */ /* 0x000fe200078e0a10 */
[C---:B------:R-:W-:Y:S01]  /*1780*/  ISETP.GT.U32.AND P0, PT, R0.reuse, R27, PT ;  /* 0x0000001b0000720c */ /* 0x040fe20003f04070 */
[----:B------:R-:W-:Y:S01]  /*1790*/  @!P6 IMAD.IADD R23, R23, 0x1, -R0 ;  /* 0x000000011717e824 */ /* 0x000fe200078e0a00 */
[----:B------:R-:W-:Y:S01]  /*17a0*/  ISETP.GT.U32.AND P6, PT, R0, R29, PT ;  /* 0x0000001d0000720c */ /* 0x000fe20003fc4070 */
[----:B------:R-:W-:Y:S01]  /*17b0*/  IMAD.HI.U32 R12, R6, R25, RZ ;  /* 0x00000019060c7227 */ /* 0x000fe200078e00ff */
[----:B------:R-:W-:-:S02]  /*17c0*/  LOP3.LUT R184, R3, 0x40, RZ, 0x3c, !PT ;  /* 0x0000004003b87812 */ /* 0x000fc400078e3cff */
[----:B------:R-:W-:Y:S01]  /*17d0*/  LOP3.LUT R183, R3, 0x60, RZ, 0x3c, !PT ;  /* 0x0000006003b77812 */ /* 0x000fe200078e3cff */
[----:B------:R-:W-:Y:S01]  /*17e0*/  IMAD.MOV R12, RZ, RZ, -R12 ;  /* 0x000000ffff0c7224 */ /* 0x000fe200078e0a0c */
[----:B------:R-:W-:Y:S01]  /*17f0*/  LOP3.LUT R181, R2, 0x40, RZ, 0x3c, !PT ;  /* 0x0000004002b57812 */ /* 0x000fe200078e3cff */
[----:B------:R-:W-:-:S04]  /*1800*/  IMAD.HI.U32 R13, R6, R33, RZ ;  /* 0x00000021060d7227 */ /* 0x000fc800078e00ff */
[----:B------:R-:W-:Y:S02]  /*1810*/  IMAD R25, R0, R12, R25 ;  /* 0x0000000c00197224 */ /* 0x000fe400078e0219 */
[----:B------:R-:W-:Y:S02]  /*1820*/  @!P0 IMAD.IADD R27, R27, 0x1, -R0 ;  /* 0x000000011b1b8824 */ /* 0x000fe400078e0a00 */
[----:B------:R-:W-:Y:S01]  /*1830*/  IMAD.HI.U32 R12, R6, R31, RZ ;  /* 0x0000001f060c7227 */ /* 0x000fe200078e00ff */
[----:B------:R-:W-:-:S03]  /*1840*/  ISETP.GT.U32.AND P1, PT, R0, R25, PT ;  /* 0x000000190000720c */ /* 0x000fc60003f24070 */
[----:B------:R-:W-:Y:S02]  /*1850*/  @!P6 IMAD.IADD R29, R29, 0x1, -R0 ;  /* 0x000000011d1de824 */ /* 0x000fe400078e0a00 */
[----:B------:R-:W-:Y:S01]  /*1860*/  @!P5 IMAD.MOV R23, RZ, RZ, -R23 ;  /* 0x000000ffff17d224 */ /* 0x000fe200078e0a17 */
[C---:B------:R-:W-:Y:S01]  /*1870*/  ISETP.GT.U32.AND P5, PT, R0.reuse, R27, PT ;  /* 0x0000001b0000720c */ /* 0x040fe20003fa4070 */
[----:B------:R-:W-:Y:S01]  /*1880*/  IMAD.MOV R12, RZ, RZ, -R12 ;  /* 0x000000ffff0c7224 */ /* 0x000fe200078e0a0c */
[C---:B------:R-:W-:Y:S01]  /*1890*/  ISETP.GT.U32.AND P6, PT, R0.reuse, R29, PT ;  /* 0x0000001d0000720c */ /* 0x040fe20003fc4070 */
[----:B------:R-:W-:Y:S02]  /*18a0*/  IMAD.MOV R18, RZ, RZ, -R13 ;  /* 0x000000ffff127224 */ /* 0x000fe400078e0a0d */
[----:B------:R-:W-:Y:S02]  /*18b0*/  IMAD R13, R0, R12, R31 ;  /* 0x0000000c000d7224 */ /* 0x000fe400078e021f */
[----:B------:R-:W-:-:S04]  /*18c0*/  IMAD.HI.U32 R12, R6, R35, RZ ;  /* 0x00000023060c7227 */ /* 0x000fc800078e00ff */
[----:B------:R-:W-:Y:S02]  /*18d0*/  IMAD R31, R0, R18, R33 ;  /* 0x00000012001f7224 */ /* 0x000fe400078e0221 */
[----:B------:R-:W-:Y:S02]  /*18e0*/  IMAD.MOV R12, RZ, RZ, -R12 ;  /* 0x000000ffff0c7224 */ /* 0x000fe400078e0a0c */
[--C-:B------:R-:W-:Y:S01]  /*18f0*/  @!P1 IMAD.IADD R25, R25, 0x1, -R0.reuse ;  /* 0x0000000119199824 */ /* 0x100fe200078e0a00 */
[----:B------:R-:W-:Y:S01]  /*1900*/  ISETP.GE.AND P1, PT, R20, RZ, PT ;  /* 0x000000ff1400720c */ /* 0x000fe20003f26270 */
[C---:B------:R-:W-:Y:S01]  /*1910*/  IMAD R33, R0.reuse, R12, R35 ;  /* 0x0000000c00217224 */ /* 0x040fe200078e0223 */
[----:B------:R-:W-:Y:S01]  /*1920*/  IABS R35, R26 ;  /* 0x0000001a00237213 */ /* 0x000fe20000000000 */
[--C-:B------:R-:W-:Y:S01]  /*1930*/  @!P5 IMAD.IADD R27, R27, 0x1, -R0.reuse ;  /* 0x000000011b1bd824 */ /* 0x100fe200078e0a00 */
[C---:B------:R-:W-:Y:S01]  /*1940*/  ISETP.GT.U32.AND P5, PT, R0.reuse, R31, PT ;  /* 0x0000001f0000720c */ /* 0x040fe20003fa4070 */
[----:B------:R-:W-:Y:S01]  /*1950*/  @!P6 IMAD.IADD R29, R29, 0x1, -R0 ;  /* 0x000000011d1de824 */ /* 0x000fe200078e0a00 */
[----:B------:R-:W-:Y:S01]  /*1960*/  ISETP.GT.U32.AND P0, PT, R0, R25, PT ;  /* 0x000000190000720c */ /* 0x000fe20003f04070 */
[----:B------:R-:W-:Y:S01]  /*1970*/  IMAD.HI.U32 R12, R6, R35, RZ ;  /* 0x00000023060c7227 */ /* 0x000fe200078e00ff */
[----:B------:R-:W-:Y:S01]  /*1980*/  ISETP.GT.U32.AND P6, PT, R0, R33, PT ;  /* 0x000000210000720c */ /* 0x000fe20003fc4070 */
[----:B------:R-:W0:Y:S02]  /*1990*/  I2F.RP R20, R63 ;  /* 0x0000003f00147306 */ /* 0x000e240000209400 */
[----:B------:R-:W-:-:S02]  /*19a0*/  IMAD.MOV R18, RZ, RZ, -R12 ;  /* 0x000000ffff127224 */ /* 0x000fc400078e0a0c */
[----:B------:R-:W-:-:S04]  /*19b0*/  IMAD.HI.U32 R12, R6, R37, RZ ;  /* 0x00000025060c7227 */ /* 0x000fc800078e00ff */
[--C-:B------:R-:W-:Y:S02]  /*19c0*/  @!P5 IMAD.IADD R31, R31, 0x1, -R0.reuse ;  /* 0x000000011f1fd824 */ /* 0x100fe400078e0a00 */
[--C-:B------:R-:W-:Y:S01]  /*19d0*/  @!P0 IMAD.IADD R25, R25, 0x1, -R0.reuse ;  /* 0x0000000119198824 */ /* 0x100fe200078e0a00 */
[C---:B------:R-:W-:Y:S01]  /*19e0*/  ISETP.GT.U32.AND P0, PT, R0.reuse, R13, PT ;  /* 0x0000000d0000720c */ /* 0x040fe20003f04070 */
[----:B------:R-:W-:Y:S01]  /*19f0*/  @!P6 IMAD.IADD R33, R33, 0x1, -R0 ;  /* 0x000000012121e824 */ /* 0x000fe200078e0a00 */
[C---:B------:R-:W-:Y:S01]  /*1a00*/  ISETP.GT.U32.AND P6, PT, R0.reuse, R31, PT ;  /* 0x0000001f0000720c */ /* 0x040fe20003fc4070 */
[C---:B------:R-:W-:Y:S02]  /*1a10*/  IMAD R35, R0.reuse, R18, R35 ;  /* 0x0000001200237224 */ /* 0x040fe400078e0223 */
[----:B------:R-:W-:Y:S02]  /*1a20*/  IMAD.MOV R18, RZ, RZ, -R12 ;  /* 0x000000ffff127224 */ /* 0x000fe400078e0a0c */
[----:B------:R-:W-:Y:S01]  /*1a30*/  @!P3 IMAD.MOV R27, RZ, RZ, -R27 ;  /* 0x000000ffff1bb224 */ /* 0x000fe200078e0a1b */
[C---:B------:R-:W-:Y:S01]  /*1a40*/  ISETP.GT.U32.AND P3, PT, R0.reuse, R35, PT ;  /* 0x000000230000720c */ /* 0x040fe20003f64070 */
[----:B------:R-:W-:-:S02]  /*1a50*/  IMAD R37, R0, R18, R37 ;  /* 0x0000001200257224 */ /* 0x000fc400078e0225 */
[----:B------:R-:W-:-:S04]  /*1a60*/  IMAD.HI.U32 R12, R6, R39, RZ ;  /* 0x00000027060c7227 */ /* 0x000fc800078e00ff */
[--C-:B------:R-:W-:Y:S01]  /*1a70*/  @!P0 IMAD.IADD R13, R13, 0x1, -R0.reuse ;  /* 0x000000010d0d8824 */ /* 0x100fe200078e0a00 */
[----:B------:R-:W-:Y:S01]  /*1a80*/  ISETP.GE.AND P0, PT, R22, RZ, PT ;  /* 0x000000ff1600720c */ /* 0x000fe20003f06270 */
[----:B------:R-:W-:Y:S01]  /*1a90*/  @!P6 IMAD.IADD R31, R31, 0x1, -R0 ;  /* 0x000000011f1fe824 */ /* 0x000fe200078e0a00 */
[C---:B------:R-:W-:Y:S01]  /*1aa0*/  ISETP.GT.U32.AND P6, PT, R0.reuse, R37, PT ;  /* 0x000000250000720c */ /* 0x040fe20003fc4070 */
[----:B------:R-:W-:Y:S01]  /*1ab0*/  IMAD.MOV R12, RZ, RZ, -R12 ;  /* 0x000000ffff0c7224 */ /* 0x000fe200078e0a0c */
[C---:B------:R-:W-:Y:S01]  /*1ac0*/  ISETP.GT.U32.AND P5, PT, R0.reuse, R13, PT ;  /* 0x0000000d0000720c */ /* 0x040fe20003fa4070 */
[----:B------:R-:W-:Y:S01]  /*1ad0*/  @!P2 IMAD.MOV R25, RZ, RZ, -R25 ;  /* 0x000000ffff19a224 */ /* 0x000fe200078e0a19 */
[C---:B------:R-:W-:Y:S01]  /*1ae0*/  ISETP.GT.U32.AND P2, PT, R0.reuse, R33, PT ;  /* 0x000000210000720c */ /* 0x040fe20003f44070 */
[C---:B------:R-:W-:Y:S01]  /*1af0*/  IMAD R39, R0.reuse, R12, R39 ;  /* 0x0000000c00277224 */ /* 0x040fe200078e0227 */
[----:B------:R-:W-:Y:S01]  /*1b00*/  LOP3.LUT R12, R7, 0x2c, RZ, 0xfc, !PT ;  /* 0x0000002c070c7812 */ /* 0x000fe200078efcff */
[--C-:B------:R-:W-:Y:S01]  /*1b10*/  @!P3 IMAD.IADD R35, R35, 0x1, -R0.reuse ;  /* 0x000000012323b824 */ /* 0x100fe200078e0a00 */
[----:B------:R-:W-:Y:S01]  /*1b20*/  LOP3.LUT R22, R7, 0x24, RZ, 0xfc, !PT ;  /* 0x0000002407167812 */ /* 0x000fe200078efcff */
[----:B------:R-:W-:Y:S01]  /*1b30*/  @!P4 IMAD.MOV R29, RZ, RZ, -R29 ;  /* 0x000000ffff1dc224 */ /* 0x000fe200078e0a1d */
[----:B------:R-:W-:Y:S01]  /*1b40*/  IABS R41, R12 ;  /* 0x0000000c00297213 */ /* 0x000fe20000000000 */
[----:B------:R-:W-:Y:S01]  /*1b50*/  @!P0 IMAD.MOV R31, RZ, RZ, -R31 ;  /* 0x000000ffff1f8224 */ /* 0x000fe200078e0a1f */
[----:B------:R-:W-:Y:S01]  /*1b60*/  ISETP.GT.U32.AND P3, PT, R0, R35, PT ;  /* 0x000000230000720c */ /* 0x000fe20003f64070 */
[--C-:B------:R-:W-:Y:S01]  /*1b70*/  @!P6 IMAD.IADD R37, R37, 0x1, -R0.reuse ;  /* 0x000000012525e824 */ /* 0x100fe200078e0a00 */
[----:B------:R-:W-:Y:S01]  /*1b80*/  ISETP.GE.AND P0, PT, R12, RZ, PT ;  /* 0x000000ff0c00720c */ /* 0x000fe20003f06270 */
[--C-:B------:R-:W-:Y:S01]  /*1b90*/  @!P5 IMAD.IADD R13, R13, 0x1, -R0.reuse ;  /* 0x000000010d0dd824 */ /* 0x100fe200078e0a00 */
[----:B------:R-:W-:Y:S01]  /*1ba0*/  ISETP.GE.AND P5, PT, R26, RZ, PT ;  /* 0x000000ff1a00720c */ /* 0x000fe20003fa6270 */
[----:B------:R-:W-:Y:S01]  /*1bb0*/  @!P2 IMAD.IADD R33, R33, 0x1, -R0 ;  /* 0x000000012121a824 */ /* 0x000fe200078e0a00 */
[----:B0-----:R0:W1:Y:S01]  /*1bc0*/  MUFU.RCP R26, R20 ;  /* 0x00000014001a7308 */ /* 0x0010620000001000 */
[----:B------:R-:W-:Y:S01]  /*1bd0*/  ISETP.GT.U32.AND P6, PT, R0, R37, PT ;  /* 0x000000250000720c */ /* 0x000fe20003fc4070 */
[----:B------:R-:W-:Y:S01]  /*1be0*/  IMAD.MOV.U32 R18, RZ, RZ, R13 ;  /* 0x000000ffff127224 */ /* 0x000fe200078e000d */
[----:B------:R-:W-:Y:S01]  /*1bf0*/  ISETP.GE.AND P2, PT, R28, RZ, PT ;  /* 0x000000ff1c00720c */ /* 0x000fe20003f46270 */
[----:B------:R-:W-:Y:S01]  /*1c00*/  IMAD.HI.U32 R12, R6, R41, RZ ;  /* 0x00000029060c7227 */ /* 0x000fe200078e00ff */
[----:B------:R-:W-:-:S02]  /*1c10*/  ISETP.GE.AND P4, PT, R24, RZ, PT ;  /* 0x000000ff1800720c */ /* 0x000fc40003f86270 */
[C---:B------:R-:W-:Y:S01]  /*1c20*/  LOP3.LUT R24, R7.reuse, 0x20, RZ, 0xfc, !PT ;  /* 0x0000002007187812 */ /* 0x040fe200078efcff */
[----:B------:R-:W-:Y:S01]  /*1c30*/  IMAD.MOV R12, RZ, RZ, -R12 ;  /* 0x000000ffff0c7224 */ /* 0x000fe200078e0a0c */
[----:B0-----:R-:W-:Y:S01]  /*1c40*/  LOP3.LUT R20, R7, 0x28, RZ, 0xfc, !PT ;  /* 0x0000002807147812 */ /* 0x001fe200078efcff */
[--C-:B------:R-:W-:Y:S01]  /*1c50*/  @!P3 IMAD.IADD R35, R35, 0x1, -R0.reuse ;  /* 0x000000012323b824 */ /* 0x100fe200078e0a00 */
[----:B------:R-:W-:Y:S01]  /*1c60*/  IABS R47, R24 ;  /* 0x00000018002f7213 */ /* 0x000fe20000000000 */
[C---:B------:R-:W-:Y:S01]  /*1c70*/  IMAD R41, R0.reuse, R12, R41 ;  /* 0x0000000c00297224 */ /* 0x040fe200078e0229 */
[----:B------:R-:W-:Y:S01]  /*1c80*/  IABS R43, R20 ;  /* 0x00000014002b7213 */ /* 0x000fe20000000000 */
[----:B------:R-:W-:Y:S01]  /*1c90*/  @!P6 IMAD.IADD R37, R37, 0x1, -R0 ;  /* 0x000000012525e824 */ /* 0x000fe200078e0a00 */
[----:B------:R-:W-:Y:S01]  /*1ca0*/  ISETP.GT.U32.AND P6, PT, R0, R39, PT ;  /* 0x000000270000720c */ /* 0x000fe20003fc4070 */
[----:B------:R-:W-:Y:S01]  /*1cb0*/  @!P1 IMAD.MOV R18, RZ, RZ, -R18 ;  /* 0x000000ffff129224 */ /* 0x000fe200078e0a12 */
[----:B-1----:R-:W-:Y:S01]  /*1cc0*/  IADD3 R26, R26, 0xffffffe, RZ ;  /* 0x0ffffffe1a1a7810 */ /* 0x002fe20007ffe0ff */
[----:B------:R-:W-:Y:S01]  /*1cd0*/  IMAD.HI.U32 R12, R6, R43, RZ ;  /* 0x0000002b060c7227 */ /* 0x000fe200078e00ff */
[----:B------:R-:W-:-:S02]  /*1ce0*/  ISETP.GE.AND P3, PT, R20, RZ, PT ;  /* 0x000000ff1400720c */ /* 0x000fc40003f66270 */
[----:B------:R-:W0:Y:S01]  /*1cf0*/  F2I.FTZ.U32.TRUNC.NTZ R13, R26 ;  /* 0x0000001a000d7305 */ /* 0x000e22000021f000 */
[----:B------:R-:W-:Y:S01]  /*1d00*/  @!P2 IMAD.MOV R37, RZ, RZ, -R37 ;  /* 0x000000ffff25a224 */ /* 0x000fe200078e0a25 */
[----:B------:R-:W-:Y:S01]  /*1d10*/  ISETP.GE.AND P1, PT, R30, RZ, PT ;  /* 0x000000ff1e00720c */ /* 0x000fe20003f26270 */
[----:B------:R-:W-:Y:S01]  /*1d20*/  @!P5 IMAD.MOV R35, RZ, RZ, -R35 ;  /* 0x000000ffff23d224 */ /* 0x000fe200078e0a23 */
[----:B------:R-:W-:Y:S01]  /*1d30*/  ISETP.GT.U32.AND P2, PT, R0, R41, PT ;  /* 0x000000290000720c */ /* 0x000fe20003f44070 */
[----:B------:R-:W-:Y:S01]  /*1d40*/  @!P4 IMAD.MOV R33, RZ, RZ, -R33 ;  /* 0x000000ffff21c224 */ /* 0x000fe200078e0a21 */
[----:B------:R-:W-:Y:S01]  /*1d50*/  ISETP.GE.AND P5, PT, R24, RZ, PT ;  /* 0x000000ff1800720c */ /* 0x000fe20003fa6270 */
[----:B------:R-:W-:Y:S01]  /*1d60*/  @!P6 IMAD.IADD R39, R39, 0x1, -R0 ;  /* 0x000000012727e824 */ /* 0x000fe200078e0a00 */
[----:B------:R-:W-:Y:S01]  /*1d70*/  IABS R45, R22 ;  /* 0x00000016002d7213 */ /* 0x000fe20000000000 */
[----:B------:R-:W-:Y:S01]  /*1d80*/  IMAD.MOV R24, RZ, RZ, -R12 ;  /* 0x000000ffff187224 */ /* 0x000fe200078e0a0c */
[----:B------:R-:W-:Y:S01]  /*1d90*/  ISETP.GE.AND P4, PT, R22, RZ, PT ;  /* 0x000000ff1600720c */ /* 0x000fe20003f86270 */
[----:B------:R-:W-:Y:S01]  /*1da0*/  IMAD.MOV.U32 R12, RZ, RZ, RZ ;  /* 0x000000ffff0c7224 */ /* 0x000fe200078e00ff */
[----:B------:R-:W-:Y:S01]  /*1db0*/  ISETP.GT.U32.AND P6, PT, R0, R39, PT ;  /* 0x000000270000720c */ /* 0x000fe20003fc4070 */
[----:B------:R-:W-:Y:S01]  /*1dc0*/  IMAD.HI.U32 R22, R6, R47, RZ ;  /* 0x0000002f06167227 */ /* 0x000fe200078e00ff */
[----:B------:R-:W-:-:S03]  /*1dd0*/  LOP3.LUT R30, R7, 0x18, RZ, 0xfc, !PT ;  /* 0x00000018071e7812 */ /* 0x000fc600078efcff */
[----:B0-----:R-:W-:Y:S02]  /*1de0*/  IMAD.MOV R20, RZ, RZ, -R13 ;  /* 0x000000ffff147224 */ /* 0x001fe400078e0a0d */
[----:B------:R-:W-:Y:S02]  /*1df0*/  @!P2 IMAD.IADD R41, R41, 0x1, -R0 ;  /* 0x000000012929a824 */ /* 0x000fe400078e0a00 */
[----:B------:R-:W-:Y:S02]  /*1e00*/  IMAD R49, R20, R63, RZ ;  /* 0x0000003f14317224 */ /* 0x000fe400078e02ff */
[----:B------:R-:W-:Y:S01]  /*1e10*/  IMAD.HI.U32 R20, R6, R45, RZ ;  /* 0x0000002d06147227 */ /* 0x000fe200078e00ff */
[----:B------:R-:W-:-:S03]  /*1e20*/  ISETP.GT.U32.AND P2, PT, R0, R41, PT ;  /* 0x000000290000720c */ /* 0x000fc60003f44070 */
[----:B------:R-:W-:Y:S01]  /*1e30*/  IMAD.HI.U32 R26, R13, R49, R12 ;  /* 0x000000310d1a7227 */ /* 0x000fe200078e000c */
[----:B------:R-:W-:Y:S02]  /*1e40*/  LOP3.LUT R12, R7, 0x1c, RZ, 0xfc, !PT ;  /* 0x0000001c070c7812 */ /* 0x000fe400078efcff */
[----:B------:R-:W-:Y:S01]  /*1e50*/  IABS R49, R30 ;  /* 0x0000001e00317213 */ /* 0x000fe20000000000 */
[----:B------:R-:W-:Y:S02]  /*1e60*/  IMAD R13, R0, R24, R43 ;  /* 0x00000018000d7224 */ /* 0x000fe400078e022b */
[----:B------:R-:W-:Y:S01]  /*1e70*/  @!P6 IMAD.IADD R39, R39, 0x1, -R0 ;  /* 0x000000012727e824 */ /* 0x000fe200078e0a00 */
[----:B------:R-:W-:Y:S01]  /*1e80*/  ISETP.GE.AND P6, PT, R12, RZ, PT ;  /* 0x000000ff0c00720c */ /* 0x000fe20003fc6270 */
[----:B------:R-:W-:Y:S02]  /*1e90*/  IMAD.MOV R20, RZ, RZ, -R20 ;  /* 0x000000ffff147224 */ /* 0x000fe400078e0a14 */
[----:B------:R-:W-:Y:S01]  /*1ea0*/  @!P1 IMAD.MOV R39, RZ, RZ, -R39 ;  /* 0x000000ffff279224 */ /* 0x000fe200078e0a27 */
[----:B------:R-:W-:Y:S01]  /*1eb0*/  ISETP.GT.U32.AND P1, PT, R0, R13, PT ;  /* 0x0000000d0000720c */ /* 0x000fe20003f24070 */
[----:B------:R-:W-:-:S02]  /*1ec0*/  IMAD.MOV R22, RZ, RZ, -R22 ;  /* 0x000000ffff167224 */ /* 0x000fc400078e0a16 */
[C---:B------:R-:W-:Y:S02]  /*1ed0*/  IMAD R43, R0.reuse, R20, R45 ;  /* 0x00000014002b7224 */ /* 0x040fe400078e022d */
[C---:B------:R-:W-:Y:S01]  /*1ee0*/  IMAD R45, R0.reuse, R22, R47 ;  /* 0x00000016002d7224 */ /* 0x040fe200078e022f */
[----:B------:R-:W-:Y:S01]  /*1ef0*/  IABS R47, R12 ;  /* 0x0000000c002f7213 */ /* 0x000fe20000000000 */
[----:B------:R-:W-:Y:S01]  /*1f00*/  @!P2 IMAD.IADD R41, R41, 0x1, -R0 ;  /* 0x000000012929a824 */ /* 0x000fe200078e0a00 */
[----:B------:R-:W-:Y:S01]  /*1f10*/  ISETP.GT.U32.AND P2, PT, R0, R43, PT ;  /* 0x0000002b0000720c */ /* 0x000fe20003f44070 */
[----:B------:R-:W-:-:S04]  /*1f20*/  IMAD.HI.U32 R20, R6, R49, RZ ;  /* 0x0000003106147227 */ /* 0x000fc800078e00ff */
[----:B------:R-:W-:Y:S02]  /*1f30*/  @!P1 IMAD.IADD R13, R13, 0x1, -R0 ;  /* 0x000000010d0d9824 */ /* 0x000fe400078e0a00 */
[----:B------:R-:W-:-:S03]  /*1f40*/  IMAD.HI.U32 R12, R6, R47, RZ ;  /* 0x0000002f060c7227 */ /* 0x000fc600078e00ff */
[C---:B------:R-:W-:Y:S01]  /*1f50*/  ISETP.GT.U32.AND P1, PT, R0.reuse, R13, PT ;  /* 0x0000000d0000720c */ /* 0x040fe20003f24070 */
[----:B------:R-:W-:Y:S02]  /*1f60*/  IMAD.MOV R28, RZ, RZ, -R12 ;  /* 0x000000ffff1c7224 */ /* 0x000fe400078e0a0c */
[----:B------:R-:W-:Y:S02]  /*1f70*/  @!P2 IMAD.IADD R43, R43, 0x1, -R0 ;  /* 0x000000012b2ba824 */ /* 0x000fe400078e0a00 */
[----:B------:R-:W-:Y:S02]  /*1f80*/  IMAD R47, R0, R28, R47 ;  /* 0x0000001c002f7224 */ /* 0x000fe400078e022f */
[----:B------:R-:W-:Y:S01]  /*1f90*/  IMAD.HI.U32 R22, R6, R51, RZ ;  /* 0x0000003306167227 */ /* 0x000fe200078e00ff */
[----:B------:R-:W-:-:S03]  /*1fa0*/  ISETP.GT.U32.AND P2, PT, R0, R43, PT ;  /* 0x0000002b0000720c */ /* 0x000fc60003f44070 */
[----:B------:R-:W-:Y:S02]  /*1fb0*/  IMAD.MOV R20, RZ, RZ, -R20 ;  /* 0x000000ffff147224 */ /* 0x000fe400078e0a14 */
[----:B------:R-:W-:Y:S01]  /*1fc0*/  @!P1 IMAD.IADD R13, R13, 0x1, -R0 ;  /* 0x000000010d0d9824 */ /* 0x000fe200078e0a00 */
[C---:B------:R-:W-:Y:S01]  /*1fd0*/  ISETP.GT.U32.AND P1, PT, R0.reuse, R45, PT ;  /* 0x0000002d0000720c */ /* 0x040fe20003f24070 */
[----:B------:R-:W-:Y:S02]  /*1fe0*/  IMAD.MOV R22, RZ, RZ, -R22 ;  /* 0x000000ffff167224 */ /* 0x000fe400078e0a16 */
[----:B------:R-:W-:Y:S01]  /*1ff0*/  @!P3 IMAD.MOV R13, RZ, RZ, -R13 ;  /* 0x000000ffff0db224 */ /* 0x000fe200078e0a0d */
[C---:B------:R-:W-:Y:S01]  /*2000*/  ISETP.GT.U32.AND P3, PT, R0.reuse, R47, PT ;  /* 0x0000002f0000720c */ /* 0x040fe20003f64070 */
[C---:B------:R-:W-:Y:S01]  /*2010*/  IMAD R49, R0.reuse, R20, R49 ;  /* 0x0000001400317224 */ /* 0x040fe200078e0231 */
[----:B------:R-:W-:Y:S01]  /*2020*/  IABS R20, R186 ;  /* 0x000000ba00147213 */ /* 0x000fe20000000000 */
[C---:B------:R-:W-:Y:S01]  /*2030*/  IMAD R51, R0.reuse, R22, R51 ;  /* 0x0000001600337224 */ /* 0x040fe200078e0233 */
[----:B------:R-:W-:Y:S01]  /*2040*/  LOP3.LUT R22, R7, 0x8, RZ, 0xfc, !PT ;  /* 0x0000000807167812 */ /* 0x000fe200078efcff */
[----:B------:R-:W-:Y:S01]  /*2050*/  @!P2 IMAD.IADD R43, R43, 0x1, -R0 ;  /* 0x000000012b2ba824 */ /* 0x000fe200078e0a00 */
[----:B------:R-:W-:Y:S01]  /*2060*/  ISETP.GT.U32.AND P2, PT, R0, R49, PT ;  /* 0x000000310000720c */ /* 0x000fe20003f44070 */
[----:B------:R-:W-:Y:S01]  /*2070*/  IMAD.HI.U32 R24, R6, R55, RZ ;  /* 0x0000003706187227 */ /* 0x000fe200078e00ff */
[----:B------:R-:W-:-:S03]  /*2080*/  IABS R57, R22 ;  /* 0x0000001600397213 */ /* 0x000fc60000000000 */
[--C-:B------:R-:W-:Y:S01]  /*2090*/  @!P1 IMAD.IADD R45, R45, 0x1, -R0.reuse ;  /* 0x000000012d2d9824 */ /* 0x100fe200078e0a00 */
[C---:B------:R-:W-:Y:S01]  /*20a0*/  ISETP.GT.U32.AND P1, PT, R0.reuse, R51, PT ;  /* 0x000000330000720c */ /* 0x040fe20003f24070 */
[----:B------:R-:W-:Y:S02]  /*20b0*/  @!P3 IMAD.IADD R47, R47, 0x1, -R0 ;  /* 0x000000012f2fb824 */ /* 0x000fe400078e0a00 */
[----:B------:R-:W-:Y:S01]  /*20c0*/  @!P4 IMAD.MOV R43, RZ, RZ, -R43 ;  /* 0x000000ffff2bc224 */ /* 0x000fe200078e0a2b */
[C---:B------:R-:W-:Y:S01]  /*20d0*/  ISETP.GT.U32.AND P3, PT, R0.reuse, R45, PT ;  /* 0x0000002d0000720c */ /* 0x040fe20003f64070 */
[----:B------:R-:W-:Y:S01]  /*20e0*/  IMAD.MOV R24, RZ, RZ, -R24 ;  /* 0x000000ffff187224 */ /* 0x000fe200078e0a18 */
[----:B------:R-:W-:Y:S01]  /*20f0*/  ISETP.GT.U32.AND P4, PT, R0, R47, PT ;  /* 0x0000002f0000720c */ /* 0x000fe20003f84070 */
[----:B------:R-:W-:-:S04]  /*2100*/  IMAD.HI.U32 R12, R6, R53, RZ ;  /* 0x00000035060c7227 */ /* 0x000fc800078e00ff */
[C---:B------:R-:W-:Y:S01]  /*2110*/  IMAD R55, R0.reuse, R24, R55 ;  /* 0x0000001800377224 */ /* 0x040fe200078e0237 */
[----:B------:R-:W-:Y:S01]  /*2120*/  LOP3.LUT R24, R7, 0x4, RZ, 0xfc, !PT ;  /* 0x0000000407187812 */ /* 0x000fe200078efcff */
[----:B------:R-:W-:Y:S02]  /*2130*/  IMAD.MOV R12, RZ, RZ, -R12 ;  /* 0x000000ffff0c7224 */ /* 0x000fe400078e0a0c */
[--C-:B------:R-:W-:Y:S01]  /*2140*/  @!P2 IMAD.IADD R49, R49, 0x1, -R0.reuse ;  /* 0x000000013131a824 */ /* 0x100fe200078e0a00 */
[----:B------:R-:W-:Y:S01]  /*2150*/  IABS R61, R24 ;  /* 0x00000018003d7213 */ /* 0x000fe20000000000 */
[--C-:B------:R-:W-:Y:S02]  /*2160*/  @!P1 IMAD.IADD R51, R51, 0x1, -R0.reuse ;  /* 0x0000000133339824 */ /* 0x100fe400078e0a00 */
[----:B------:R-:W-:Y:S01]  /*2170*/  @!P0 IMAD.MOV R41, RZ, RZ, -R41 ;  /* 0x000000ffff298224 */ /* 0x000fe200078e0a29 */
[----:B------:R-:W-:Y:S01]  /*2180*/  ISETP.GE.AND P0, PT, R7, RZ, PT ;  /* 0x000000ff0700720c */ /* 0x000fe20003f06270 */
[C---:B------:R-:W-:Y:S01]  /*2190*/  IMAD R53, R0.reuse, R12, R53 ;  /* 0x0000000c00357224 */ /* 0x040fe200078e0235 */
[C---:B------:R-:W-:Y:S01]  /*21a0*/  ISETP.GT.U32.AND P2, PT, R0.reuse, R49, PT ;  /* 0x000000310000720c */ /* 0x040fe20003f44070 */
[----:B------:R-:W-:Y:S01]  /*21b0*/  @!P4 IMAD.IADD R47, R47, 0x1, -R0 ;  /* 0x000000012f2fc824 */ /* 0x000fe200078e0a00 */
[----:B------:R-:W-:Y:S01]  /*21c0*/  ISETP.GT.U32.AND P1, PT, R0, R51, PT ;  /* 0x000000330000720c */ /* 0x000fe20003f24070 */
[----:B------:R-:W-:Y:S01]  /*21d0*/  IMAD.HI.U32 R7, R6, R57, RZ ;  /* 0x0000003906077227 */ /* 0x000fe200078e00ff */
[----:B------:R-:W-:-:S03]  /*21e0*/  ISETP.GT.U32.AND P4, PT, R0, R55, PT ;  /* 0x000000370000720c */ /* 0x000fc60003f84070 */
[----:B------:R-:W-:-:S04]  /*21f0*/  IMAD.HI.U32 R12, R6, R59, RZ ;  /* 0x0000003b060c7227 */ /* 0x000fc800078e00ff */
[----:B------:R-:W-:-:S04]  /*2200*/  IMAD.HI.U32 R6, R6, R61, RZ ;  /* 0x0000003d06067227 */ /* 0x000fc800078e00ff */
[----:B------:R-:W-:Y:S01]  /*2210*/  @!P3 IMAD.IADD R45, R45, 0x1, -R0 ;  /* 0x000000012d2db824 */ /* 0x000fe200078e0a00 */
[C---:B------:R-:W-:Y:S01]  /*2220*/  ISETP.GT.U32.AND P3, PT, R0.reuse, R53, PT ;  /* 0x000000350000720c */ /* 0x040fe20003f64070 */
[----:B------:R-:W-:Y:S02]  /*2230*/  IMAD.MOV R7, RZ, RZ, -R7 ;  /* 0x000000ffff077224 */ /* 0x000fe400078e0a07 */
[----:B------:R-:W-:Y:S02]  /*2240*/  IMAD.MOV R12, RZ, RZ, -R12 ;  /* 0x000000ffff0c7224 */ /* 0x000fe400078e0a0c */
[----:B------:R-:W-:Y:S02]  /*2250*/  IMAD.MOV R6, RZ, RZ, -R6 ;  /* 0x000000ffff067224 */ /* 0x000fe400078e0a06 */
[C---:B------:R-:W-:Y:S02]  /*2260*/  IMAD R7, R0.reuse, R7, R57 ;  /* 0x0000000700077224 */ /* 0x040fe400078e0239 */
[----:B------:R-:W-:Y:S01]  /*2270*/  IMAD R59, R0, R12, R59 ;  /* 0x0000000c003b7224 */ /* 0x000fe200078e023b */
[----:B------:R-:W-:Y:S01]  /*2280*/  LOP3.LUT R12, R218, 0xc00, RZ, 0xc0, !PT ;  /* 0x00000c00da0c7812 */ /* 0x000fe200078ec0ff */
[----:B------:R-:W-:-:S02]  /*2290*/  IMAD R57, R0, R6, R61 ;  /* 0x0000000600397224 */ /* 0x000fc400078e023d */
[--C-:B------:R-:W-:Y:S01]  /*22a0*/  @!P2 IMAD.IADD R49, R49, 0x1, -R0.reuse ;  /* 0x000000013131a824 */ /* 0x100fe200078e0a00 */
[C---:B------:R-:W-:Y:S01]  /*22b0*/  ISETP.GT.U32.AND P2, PT, R0.reuse, R59, PT ;  /* 0x0000003b0000720c */ /* 0x040fe20003f44070 */
[--C-:B------:R-:W-:Y:S01]  /*22c0*/  @!P1 IMAD.IADD R51, R51, 0x1, -R0.reuse ;  /* 0x0000000133339824 */ /* 0x100fe200078e0a00 */
[C---:B------:R-:W-:Y:S01]  /*22d0*/  ISETP.GT.U32.AND P1, PT, R0.reuse, R7, PT ;  /* 0x000000070000720c */ /* 0x040fe20003f24070 */
[--C-:B------:R-:W-:Y:S01]  /*22e0*/  @!P4 IMAD.IADD R55, R55, 0x1, -R0.reuse ;  /* 0x000000013737c824 */ /* 0x100fe200078e0a00 */
[----:B------:R-:W-:Y:S01]  /*22f0*/  ISETP.GT.U32.AND P4, PT, R0, R57, PT ;  /* 0x000000390000720c */ /* 0x000fe20003f84070 */
[----:B------:R-:W-:Y:S01]  /*2300*/  @!P3 IMAD.IADD R53, R53, 0x1, -R0 ;  /* 0x000000013535b824 */ /* 0x000fe200078e0a00 */
[----:B------:R-:W-:Y:S01]  /*2310*/  ISETP.GE.AND P3, PT, R30, RZ, PT ;  /* 0x000000ff1e00720c */ /* 0x000fe20003f66270 */
[----:B------:R-:W-:-:S04]  /*2320*/  IMAD.HI.U32 R26, R26, R20, RZ ;  /* 0x000000141a1a7227 */ /* 0x000fc800078e00ff */
[----:B------:R-:W-:Y:S02]  /*2330*/  @!P5 IMAD.MOV R45, RZ, RZ, -R45 ;  /* 0x000000ffff2dd224 */ /* 0x000fe400078e0a2d */
[--C-:B------:R-:W-:Y:S02]  /*2340*/  @!P2 IMAD.IADD R59, R59, 0x1, -R0.reuse ;  /* 0x000000013b3ba824 */ /* 0x100fe400078e0a00 */
[--C-:B------:R-:W-:Y:S01]  /*2350*/  @!P1 IMAD.IADD R7, R7, 0x1, -R0.reuse ;  /* 0x0000000107079824 */ /* 0x100fe200078e0a00 */
[C---:B------:R-:W-:Y:S01]  /*2360*/  ISETP.GT.U32.AND P1, PT, R0.reuse, R53, PT ;  /* 0x000000350000720c */ /* 0x040fe20003f24070 */
[----:B------:R-:W-:Y:S01]  /*2370*/  @!P4 IMAD.IADD R57, R57, 0x1, -R0 ;  /* 0x000000013939c824 */ /* 0x000fe200078e0a00 */
[C---:B------:R-:W-:Y:S01]  /*2380*/  ISETP.GT.U32.AND P5, PT, R0.reuse, R59, PT ;  /* 0x0000003b0000720c */ /* 0x040fe20003fa4070 */
[----:B------:R-:W-:Y:S01]  /*2390*/  @!P6 IMAD.MOV R47, RZ, RZ, -R47 ;  /* 0x000000ffff2fe224 */ /* 0x000fe200078e0a2f */
[C---:B------:R-:W-:Y:S01]  /*23a0*/  ISETP.GT.U32.AND P6, PT, R0.reuse, R55, PT ;  /* 0x000000370000720c */ /* 0x040fe20003fc4070 */
[----:B------:R-:W-:Y:S01]  /*23b0*/  @!P3 IMAD.MOV R49, RZ, RZ, -R49 ;  /* 0x000000ffff31b224 */ /* 0x000fe200078e0a31 */
[C---:B------:R-:W-:Y:S01]  /*23c0*/  ISETP.GT.U32.AND P4, PT, R0.reuse, R7, PT ;  /* 0x000000070000720c */ /* 0x040fe20003f84070 */
[----:B------:R-:W-:Y:S01]  /*23d0*/  IMAD.MOV R26, RZ, RZ, -R26 ;  /* 0x000000ffff1a7224 */ /* 0x000fe200078e0a1a */
[----:B------:R-:W-:Y:S01]  /*23e0*/  ISETP.GT.U32.AND P3, PT, R0, R57, PT ;  /* 0x000000390000720c */ /* 0x000fe20003f64070 */
[----:B------:R-:W-:-:S02]  /*23f0*/  IMAD R61, R5, 0x80, R12 ;  /* 0x00000080053d7824 */ /* 0x000fc400078e020c */
[----:B------:R-:W-:Y:S02]  /*2400*/  IMAD R6, R63, R26, R20 ;  /* 0x0000001a3f067224 */ /* 0x000fe400078e0214 */
[--C-:B------:R-:W-:Y:S01]  /*2410*/  @!P1 IMAD.IADD R53, R53, 0x1, -R0.reuse ;  /* 0x0000000135359824 */ /* 0x100fe200078e0a00 */
[----:B------:R-:W-:Y:S01]  /*2420*/  ISETP.GE.AND P1, PT, R32, RZ, PT ;  /* 0x000000ff2000720c */ /* 0x000fe20003f26270 */
[--C-:B------:R-:W-:Y:S01]  /*2430*/  @!P5 IMAD.IADD R59, R59, 0x1, -R0.reuse ;  /* 0x000000013b3bd824 */ /* 0x100fe200078e0a00 */
[----:B------:R-:W-:Y:S01]  /*2440*/  ISETP.GT.U32.AND P2, PT, R63, R6, PT ;  /* 0x000000063f00720c */ /* 0x000fe20003f44070 */
[--C-:B------:R-:W-:Y:S01]  /*2450*/  @!P6 IMAD.IADD R55, R55, 0x1, -R0.reuse ;  /* 0x000000013737e824 */ /* 0x100fe200078e0a00 */
[----:B------:R-:W-:Y:S01]  /*2460*/  ISETP.GE.AND P6, PT, R34, RZ, PT ;  /* 0x000000ff2200720c */ /* 0x000fe20003fc6270 */
[--C-:B------:R-:W-:Y:S01]  /*2470*/  @!P4 IMAD.IADD R7, R7, 0x1, -R0.reuse ;  /* 0x000000010707c824 */ /* 0x100fe200078e0a00 */
[----:B------:R-:W-:Y:S01]  /*2480*/  ISETP.GE.AND P5, PT, R36, RZ, PT ;  /* 0x000000ff2400720c */ /* 0x000fe20003fa6270 */
[----:B------:R-:W-:Y:S01]  /*2490*/  @!P3 IMAD.IADD R57, R57, 0x1, -R0 ;  /* 0x000000013939b824 */ /* 0x000fe200078e0a00 */
[----:B------:R-:W-:Y:S01]  /*24a0*/  ISETP.GE.AND P4, PT, R22, RZ, PT ;  /* 0x000000ff1600720c */ /* 0x000fe20003f86270 */
[----:B------:R-:W-:Y:S01]  /*24b0*/  IMAD R5, R5, 0x110, RZ ;  /* 0x0000011005057824 */ /* 0x000fe200078e02ff */
[----:B------:R-:W-:Y:S01]  /*24c0*/  ISETP.GE.AND P3, PT, R24, RZ, PT ;  /* 0x000000ff1800720c */ /* 0x000fe20003f66270 */
[----:B------:R-:W-:Y:S01]  /*24d0*/  @!P0 IMAD.MOV R59, RZ, RZ, -R59 ;  /* 0x000000ffff3b8224 */ /* 0x000fe200078e0a3b */
[----:B------:R-:W-:Y:S01]  /*24e0*/  ISETP.NE.AND P0, PT, RZ, c[0x0][0x178], PT ;  /* 0x00005e00ff007a0c */ /* 0x000fe20003f05270 */
[----:B------:R-:W-:Y:S01]  /*24f0*/  @!P1 IMAD.MOV R51, RZ, RZ, -R51 ;  /* 0x000000ffff339224 */ /* 0x000fe200078e0a33 */
[----:B------:R-:W-:Y:S01]  /*2500*/  LOP3.LUT R5, R5, R4, RZ, 0x3c, !PT ;  /* 0x0000000405057212 */ /* 0x000fe200078e3cff */
[----:B------:R-:W-:Y:S01]  /*2510*/  IMAD.SHL.U32 R4, R38, 0x80, RZ ;  /* 0x0000008026047824 */ /* 0x000fe200078e00ff */
[----:B------:R-:W-:Y:S01]  /*2520*/  ISETP.NE.AND P1, PT, RZ, c[0x0][0x17c], PT ;  /* 0x00005f00ff007a0c */ /* 0x000fe20003f25270 */
[----:B------:R-:W-:-:S02]  /*2530*/  @!P2 IMAD.IADD R6, R6, 0x1, -R63 ;  /* 0x000000010606a824 */ /* 0x000fc400078e0a3f */
[----:B------:R-:W-:Y:S01]  /*2540*/  @!P6 IMAD.MOV R53, RZ, RZ, -R53 ;  /* 0x000000ffff35e224 */ /* 0x000fe200078e0a35 */
[----:B------:R-:W-:Y:S01]  /*2550*/  LOP3.LUT R0, R5, 0x800, R4, 0xf8, !PT ;  /* 0x0000080005007812 */ /* 0x000fe200078ef804 */
[----:B------:R-:W-:Y:S01]  /*2560*/  @!P5 IMAD.MOV R55, RZ, RZ, -R55 ;  /* 0x000000ffff37d224 */ /* 0x000fe200078e0a37 */
[----:B------:R-:W-:Y:S01]  /*2570*/  LOP3.LUT R5, RZ, c[0x0][0x17c], RZ, 0x33, !PT ;  /* 0x00005f00ff057a12 */ /* 0x000fe200078e33ff */
[----:B------:R-:W-:Y:S01]  /*2580*/  @!P4 IMAD.MOV R7, RZ, RZ, -R7 ;  /* 0x000000ffff07c224 */ /* 0x000fe200078e0a07 */
[----:B------:R-:W-:Y:S01]  /*2590*/  ISETP.GT.U32.AND P2, PT, R63, R6, PT ;  /* 0x000000063f00720c */ /* 0x000fe20003f44070 */
[----:B------:R-:W-:Y:S01]  /*25a0*/  @!P3 IMAD.MOV R57, RZ, RZ, -R57 ;  /* 0x000000ffff39b224 */ /* 0x000fe200078e0a39 */
[----:B------:R-:W-:Y:S01]  /*25b0*/  SEL R8, R5, R8, !P1 ;  /* 0x0000000805087207 */ /* 0x000fe20004800000 */
[----:B------:R-:W-:Y:S01]  /*25c0*/  IMAD.IADD R176, R61, 0x1, R176 ;  /* 0x000000013db07824 */ /* 0x000fe200078e02b0 */
[----:B------:R-:W-:Y:S01]  /*25d0*/  SEL R10, R5, R10, !P1 ;  /* 0x0000000a050a7207 */ /* 0x000fe20004800000 */
[----:B------:R-:W-:Y:S01]  /*25e0*/  IMAD R227, R209, c[0x0][0x188], RZ ;  /* 0x00006200d1e37a24 */ /* 0x000fe200078e02ff */
[C---:B------:R-:W-:Y:S01]  /*25f0*/  SEL R9, R5.reuse, R9, !P1 ;  /* 0x0000000905097207 */ /* 0x040fe20004800000 */
[----:B------:R-:W-:Y:S01]  /*2600*/  IMAD R8, R8, c[0x0][0x190], RZ ;  /* 0x0000640008087a24 */ /* 0x000fe200078e02ff */
[C---:B------:R-:W-:Y:S01]  /*2610*/  SEL R11, R5.reuse, R11, !P1 ;  /* 0x0000000b050b7207 */ /* 0x040fe20004800000 */
[----:B------:R-:W-:Y:S01]  /*2620*/  IMAD R10, R10, c[0x0][0x190], RZ ;  /* 0x000064000a0a7a24 */ /* 0x000fe200078e02ff */
[----:B------:R-:W-:Y:S01]  /*2630*/  SEL R14, R5, R14, !P1 ;  /* 0x0000000e050e7207 */ /* 0x000fe20004800000 */
[----:B------:R-:W-:Y:S01]  /*2640*/  IMAD R9, R9, c[0x0][0x190], RZ ;  /* 0x0000640009097a24 */ /* 0x000fe200078e02ff */
[C---:B------:R-:W-:Y:S01]  /*2650*/  SEL R15, R5.reuse, R15, !P1 ;  /* 0x0000000f050f7207 */ /* 0x040fe20004800000 */
[----:B------:R-:W-:Y:S01]  /*2660*/  @!P2 IMAD.IADD R6, R6, 0x1, -R63 ;  /* 0x000000010606a824 */ /* 0x000fe200078e0a3f */
[----:B------:R-:W-:Y:S01]  /*2670*/  SEL R17, R5, R17, !P1 ;  /* 0x0000001105117207 */ /* 0x000fe20004800000 */
[----:B------:R-:W-:Y:S01]  /*2680*/  IMAD R11, R11, c[0x0][0x190], RZ ;  /* 0x000064000b0b7a24 */ /* 0x000fe200078e02ff */
[----:B------:R-:W-:Y:S01]  /*2690*/  SEL R19, R5, R19, !P1 ;  /* 0x0000001305137207 */ /* 0x000fe20004800000 */
[----:B------:R-:W-:Y:S01]  /*26a0*/  IMAD R15, R15, c[0x0][0x190], RZ ;  /* 0x000064000f0f7a24 */ /* 0x000fe200078e02ff */
[C---:B------:R-:W-:Y:S01]  /*26b0*/  SEL R21, R5.reuse, R21, !P1 ;  /* 0x0000001505157207 */ /* 0x040fe20004800000 */
[----:B------:R-:W-:Y:S01]  /*26c0*/  IMAD R14, R14, c[0x0][0x190], RZ ;  /* 0x000064000e0e7a24 */ /* 0x000fe200078e02ff */
[----:B------:R-:W-:Y:S01]  /*26d0*/  SEL R16, R5, R16, !P1 ;  /* 0x0000001005107207 */ /* 0x000fe20004800000 */
[----:B------:R-:W-:Y:S01]  /*26e0*/  IMAD R17, R17, c[0x0][0x190], RZ ;  /* 0x0000640011117a24 */ /* 0x000fe200078e02ff */
        /* <DEDUP_REMOVED lines=44> */
[----:B------:R-:W-:Y:S01]  /*29b0*/  ISETP.GE.AND P1, PT, R186, RZ, PT ;  /* 0x000000ffba00720c */ /* 0x000fe20003f26270 */
[----:B------:R-:W-:Y:S01]  /*29c0*/  IMAD R7, R7, c[0x0][0x190], RZ ;  /* 0x0000640007077a24 */ /* 0x000fe200078e02ff */
[----:B------:R-:W-:Y:S01]  /*29d0*/  LEA R173, P2, R8, c[0x0][0x168], 0x1 ;  /* 0x00005a0008ad7a11 */ /* 0x000fe200078408ff */
[----:B------:R-:W-:Y:S01]  /*29e0*/  IMAD R52, R5, c[0x0][0x190], RZ ;  /* 0x0000640005347a24 */ /* 0x000fe200078e02ff */
[----:B------:R-:W-:Y:S01]  /*29f0*/  LEA R171, P3, R10, c[0x0][0x168], 0x1 ;  /* 0x00005a000aab7a11 */ /* 0x000fe200078608ff */
[----:B------:R-:W-:Y:S01]  /*2a00*/  IMAD R57, R57, c[0x0][0x190], RZ ;  /* 0x0000640039397a24 */ /* 0x000fe200078e02ff */
[----:B------:R-:W-:Y:S01]  /*2a10*/  LEA R169, P4, R9, c[0x0][0x168], 0x1 ;  /* 0x00005a0009a97a11 */ /* 0x000fe200078808ff */
[----:B------:R-:W-:Y:S01]  /*2a20*/  IMAD R226, R210, c[0x0][0x188], RZ ;  /* 0x00006200d2e27a24 */ /* 0x000fe200078e02ff */
[----:B------:R-:W-:Y:S01]  /*2a30*/  LEA R167, P5, R11, c[0x0][0x168], 0x1 ;  /* 0x00005a000ba77a11 */ /* 0x000fe200078a08ff */
[----:B------:R-:W-:Y:S01]  /*2a40*/  IMAD R225, R211, c[0x0][0x188], RZ ;  /* 0x00006200d3e17a24 */ /* 0x000fe200078e02ff */
[----:B------:R-:W-:Y:S01]  /*2a50*/  LEA.HI.X.SX32 R172, R8, c[0x0][0x16c], 0x1, P2 ;  /* 0x00005b0008ac7a11 */ /* 0x000fe200010f0eff */
[----:B------:R-:W-:Y:S01]  /*2a60*/  IMAD R224, R212, c[0x0][0x188], RZ ;  /* 0x00006200d4e07a24 */ /* 0x000fe200078e02ff */
[----:B------:R-:W-:Y:S01]  /*2a70*/  LEA.HI.X.SX32 R170, R10, c[0x0][0x16c], 0x1, P3 ;  /* 0x00005b000aaa7a11 */ /* 0x000fe200018f0eff */
[----:B------:R-:W-:Y:S01]  /*2a80*/  @!P1 IMAD.MOV R6, RZ, RZ, -R6 ;  /* 0x000000ffff069224 */ /* 0x000fe200078e0a06 */
[----:B------:R-:W-:Y:S01]  /*2a90*/  @!P0 LOP3.LUT R6, RZ, c[0x0][0x178], RZ, 0x33, !PT ;  /* 0x00005e00ff068a12 */ /* 0x000fe200078e33ff */
[----:B------:R-:W-:Y:S01]  /*2aa0*/  IMAD R223, R213, c[0x0][0x188], RZ ;  /* 0x00006200d5df7a24 */ /* 0x000fe200078e02ff */
[----:B------:R-:W-:Y:S01]  /*2ab0*/  LEA R159, P0, R15, c[0x0][0x168], 0x1 ;  /* 0x00005a000f9f7a11 */ /* 0x000fe200078008ff */
[----:B------:R-:W-:Y:S01]  /*2ac0*/  IMAD R222, R214, c[0x0][0x188], RZ ;  /* 0x00006200d6de7a24 */ /* 0x000fe200078e02ff */
[----:B------:R-:W-:Y:S01]  /*2ad0*/  LEA.HI.X.SX32 R168, R9, c[0x0][0x16c], 0x1, P4 ;  /* 0x00005b0009a87a11 */ /* 0x000fe200020f0eff */
[----:B------:R-:W-:Y:S01]  /*2ae0*/  IMAD R6, R6, c[0x0][0x184], RZ ;  /* 0x0000610006067a24 */ /* 0x000fe200078e02ff */
[----:B------:R-:W-:Y:S01]  /*2af0*/  LEA.HI.X.SX32 R166, R11, c[0x0][0x16c], 0x1, P5 ;  /* 0x00005b000ba67a11 */ /* 0x000fe200028f0eff */
[----:B------:R-:W-:Y:S01]  /*2b00*/  IMAD R221, R215, c[0x0][0x188], RZ ;  /* 0x00006200d7dd7a24 */ /* 0x000fe200078e02ff */
[----:B------:R-:W-:Y:S01]  /*2b10*/  LEA R165, P6, R14, c[0x0][0x168], 0x1 ;  /* 0x00005a000ea57a11 */ /* 0x000fe200078c08ff */
[----:B------:R-:W-:Y:S01]  /*2b20*/  IMAD R220, R216, c[0x0][0x188], RZ ;  /* 0x00006200d8dc7a24 */ /* 0x000fe200078e02ff */
[----:B------:R-:W-:Y:S01]  /*2b30*/  LEA R4, P1, R6, c[0x0][0x160], 0x1 ;  /* 0x0000580006047a11 */ /* 0x000fe200078208ff */
[----:B------:R-:W-:Y:S01]  /*2b40*/  IMAD R219, R217, c[0x0][0x188], RZ ;  /* 0x00006200d9db7a24 */ /* 0x000fe200078e02ff */
[----:B------:R-:W-:Y:S01]  /*2b50*/  LEA R151, P2, R19, c[0x0][0x168], 0x1 ;  /* 0x00005a0013977a11 */ /* 0x000fe200078408ff */
[----:B------:R-:W-:Y:S01]  /*2b60*/  IMAD.SHL.U32 R180, R180, 0x40, RZ ;  /* 0x00000040b4b47824 */ /* 0x000fe200078e00ff */
[----:B------:R-:W-:Y:S01]  /*2b70*/  LEA.HI.X.SX32 R5, R6, c[0x0][0x164], 0x1, P1 ;  /* 0x0000590006057a11 */ /* 0x000fe200008f0eff */
[----:B------:R-:W-:Y:S01]  /*2b80*/  IMAD.SHL.U32 R252, R252, 0x40, RZ ;  /* 0x00000040fcfc7824 */ /* 0x000fe200078e00ff */
[----:B------:R-:W-:Y:S01]  /*2b90*/  LEA R157, P1, R17, c[0x0][0x168], 0x1 ;  /* 0x00005a00119d7a11 */ /* 0x000fe200078208ff */
[----:B------:R-:W-:Y:S01]  /*2ba0*/  IMAD R178, R251, c[0x0][0x18c], RZ ;  /* 0x00006300fbb27a24 */ /* 0x000fe200078e02ff */
[----:B------:R-:W-:-:S02]  /*2bb0*/  LEA R149, P3, R21, c[0x0][0x168], 0x1 ;  /* 0x00005a0015957a11 */ /* 0x000fc400078608ff */
[----:B------:R-:W-:Y:S02]  /*2bc0*/  LEA R51, P4, R16, c[0x0][0x168], 0x1 ;  /* 0x00005a0010337a11 */ /* 0x000fe400078808ff */
[----:B------:R-:W-:Y:S02]  /*2bd0*/  LEA R48, P5, R23, c[0x0][0x168], 0x1 ;  /* 0x00005a0017307a11 */ /* 0x000fe400078a08ff */
[----:B------:R-:W-:Y:S02]  /*2be0*/  LEA.HI.X.SX32 R158, R15, c[0x0][0x16c], 0x1, P0 ;  /* 0x00005b000f9e7a11 */ /* 0x000fe400000f0eff */
[----:B------:R-:W-:Y:S02]  /*2bf0*/  LEA.HI.X.SX32 R164, R14, c[0x0][0x16c], 0x1, P6 ;  /* 0x00005b000ea47a11 */ /* 0x000fe400030f0eff */
[----:B------:R-:W-:Y:S02]  /*2c00*/  LEA R44, P0, R27, c[0x0][0x168], 0x1 ;  /* 0x00005a001b2c7a11 */ /* 0x000fe400078008ff */
[----:B------:R-:W-:-:S02]  /*2c10*/  LEA.HI.X.SX32 R156, R17, c[0x0][0x16c], 0x1, P1 ;  /* 0x00005b00119c7a11 */ /* 0x000fc400008f0eff */
[----:B------:R-:W-:Y:S02]  /*2c20*/  LEA.HI.X.SX32 R150, R19, c[0x0][0x16c], 0x1, P2 ;  /* 0x00005b0013967a11 */ /* 0x000fe400010f0eff */
[----:B------:R-:W-:Y:S02]  /*2c30*/  LEA.HI.X.SX32 R148, R21, c[0x0][0x16c], 0x1, P3 ;  /* 0x00005b0015947a11 */ /* 0x000fe400018f0eff */
[----:B------:R-:W-:Y:S02]  /*2c40*/  LEA.HI.X.SX32 R50, R16, c[0x0][0x16c], 0x1, P4 ;  /* 0x00005b0010327a11 */ /* 0x000fe400020f0eff */
[----:B------:R-:W-:Y:S02]  /*2c50*/  LEA.HI.X.SX32 R49, R23, c[0x0][0x16c], 0x1, P5 ;  /* 0x00005b0017317a11 */ /* 0x000fe400028f0eff */
[----:B------:R-:W-:Y:S02]  /*2c60*/  LEA R47, P6, R25, c[0x0][0x168], 0x1 ;  /* 0x00005a00192f7a11 */ /* 0x000fe400078c08ff */
[----:B------:R-:W-:-:S02]  /*2c70*/  LEA R42, P1, R29, c[0x0][0x168], 0x1 ;  /* 0x00005a001d2a7a11 */ /* 0x000fc400078208ff */
[----:B------:R-:W-:Y:S02]  /*2c80*/  LEA R41, P2, R18, c[0x0][0x168], 0x1 ;  /* 0x00005a0012297a11 */ /* 0x000fe400078408ff */
[----:B------:R-:W-:Y:S02]  /*2c90*/  LEA R39, P3, R38, c[0x0][0x168], 0x1 ;  /* 0x00005a0026277a11 */ /* 0x000fe400078608ff */
[----:B------:R-:W-:Y:S02]  /*2ca0*/  LEA R79, P4, R78, c[0x0][0x168], 0x1 ;  /* 0x00005a004e4f7a11 */ /* 0x000fe400078808ff */
[----:B------:R-:W-:Y:S02]  /*2cb0*/  LEA R37, P5, R36, c[0x0][0x168], 0x1 ;  /* 0x00005a0024257a11 */ /* 0x000fe400078a08ff */
[----:B------:R-:W-:Y:S02]  /*2cc0*/  LEA.HI.X.SX32 R45, R27, c[0x0][0x16c], 0x1, P0 ;  /* 0x00005b001b2d7a11 */ /* 0x000fe400000f0eff */
[----:B------:R-:W-:-:S02]  /*2cd0*/  LEA.HI.X.SX32 R46, R25, c[0x0][0x16c], 0x1, P6 ;  /* 0x00005b00192e7a11 */ /* 0x000fc400030f0eff */
[----:B------:R-:W-:Y:S02]  /*2ce0*/  LEA R33, P0, R32, c[0x0][0x168], 0x1 ;  /* 0x00005a0020217a11 */ /* 0x000fe400078008ff */
[----:B------:R-:W-:Y:S02]  /*2cf0*/  LEA.HI.X.SX32 R43, R29, c[0x0][0x16c], 0x1, P1 ;  /* 0x00005b001d2b7a11 */ /* 0x000fe400008f0eff */
[----:B------:R-:W-:Y:S02]  /*2d00*/  LEA.HI.X.SX32 R40, R18, c[0x0][0x16c], 0x1, P2 ;  /* 0x00005b0012287a11 */ /* 0x000fe400010f0eff */
[----:B------:R-:W-:Y:S02]  /*2d10*/  LEA.HI.X.SX32 R38, R38, c[0x0][0x16c], 0x1, P3 ;  /* 0x00005b0026267a11 */ /* 0x000fe400018f0eff */
[----:B------:R-:W-:Y:S02]  /*2d20*/  LEA.HI.X.SX32 R78, R78, c[0x0][0x16c], 0x1, P4 ;  /* 0x00005b004e4e7a11 */ /* 0x000fe400020f0eff */
[----:B------:R-:W-:-:S02]  /*2d30*/  LEA.HI.X.SX32 R36, R36, c[0x0][0x16c], 0x1, P5 ;  /* 0x00005b0024247a11 */ /* 0x000fc400028f0eff */
[----:B------:R-:W-:Y:S02]  /*2d40*/  LEA R35, P6, R34, c[0x0][0x168], 0x1 ;  /* 0x00005a0022237a11 */ /* 0x000fe400078c08ff */
[----:B------:R-:W-:Y:S02]  /*2d50*/  LEA R31, P1, R30, c[0x0][0x168], 0x1 ;  /* 0x00005a001e1f7a11 */ /* 0x000fe400078208ff */
[----:B------:R-:W-:Y:S02]  /*2d60*/  LEA R29, P2, R13, c[0x0][0x168], 0x1 ;  /* 0x00005a000d1d7a11 */ /* 0x000fe400078408ff */
[----:B------:R-:W-:Y:S02]  /*2d70*/  LEA R27, P3, R26, c[0x0][0x168], 0x1 ;  /* 0x00005a001a1b7a11 */ /* 0x000fe400078608ff */
[----:B------:R-:W-:Y:S02]  /*2d80*/  LEA R25, P4, R24, c[0x0][0x168], 0x1 ;  /* 0x00005a0018197a11 */ /* 0x000fe400078808ff */
[----:B------:R-:W-:-:S02]  /*2d90*/  LEA R23, P5, R22, c[0x0][0x168], 0x1 ;  /* 0x00005a0016177a11 */ /* 0x000fc400078a08ff */
[----:B------:R-:W-:Y:S02]  /*2da0*/  LEA.HI.X.SX32 R32, R32, c[0x0][0x16c], 0x1, P0 ;  /* 0x00005b0020207a11 */ /* 0x000fe400000f0eff */
[----:B------:R-:W-:Y:S02]  /*2db0*/  LEA.HI.X.SX32 R34, R34, c[0x0][0x16c], 0x1, P6 ;  /* 0x00005b0022227a11 */ /* 0x000fe400030f0eff */
[----:B------:R-:W-:Y:S02]  /*2dc0*/  LEA R19, P0, R12, c[0x0][0x168], 0x1 ;  /* 0x00005a000c137a11 */ /* 0x000fe400078008ff */
[----:B------:R-:W-:Y:S02]  /*2dd0*/  LEA.HI.X.SX32 R30, R30, c[0x0][0x16c], 0x1, P1 ;  /* 0x00005b001e1e7a11 */ /* 0x000fe400008f0eff */
[----:B------:R-:W-:Y:S02]  /*2de0*/  LEA.HI.X.SX32 R28, R13, c[0x0][0x16c], 0x1, P2 ;  /* 0x00005b000d1c7a11 */ /* 0x000fe400010f0eff */
[----:B------:R-:W-:-:S02]  /*2df0*/  LEA.HI.X.SX32 R26, R26, c[0x0][0x16c], 0x1, P3 ;  /* 0x00005b001a1a7a11 */ /* 0x000fc400018f0eff */
[----:B------:R-:W-:Y:S02]  /*2e00*/  LEA.HI.X.SX32 R24, R24, c[0x0][0x16c], 0x1, P4 ;  /* 0x00005b0018187a11 */ /* 0x000fe400020f0eff */
[----:B------:R-:W-:Y:S02]  /*2e10*/  LEA.HI.X.SX32 R22, R22, c[0x0][0x16c], 0x1, P5 ;  /* 0x00005b0016167a11 */ /* 0x000fe400028f0eff */
[----:B------:R-:W-:Y:S02]  /*2e20*/  LEA R21, P6, R20, c[0x0][0x168], 0x1 ;  /* 0x00005a0014157a11 */ /* 0x000fe400078c08ff */
[----:B------:R-:W-:Y:S02]  /*2e30*/  LEA R58, P1, R53, c[0x0][0x168], 0x1 ;  /* 0x00005a00353a7a11 */ /* 0x000fe400078208ff */
[----:B------:R-:W-:Y:S02]  /*2e40*/  LEA R14, P2, R55, c[0x0][0x168], 0x1 ;  /* 0x00005a00370e7a11 */ /* 0x000fe400078408ff */
[----:B------:R-:W-:-:S02]  /*2e50*/  LEA R56, P3, R7, c[0x0][0x168], 0x1 ;  /* 0x00005a0007387a11 */ /* 0x000fc400078608ff */
[----:B------:R-:W-:Y:S02]  /*2e60*/  LEA R10, P4, R57, c[0x0][0x168], 0x1 ;  /* 0x00005a00390a7a11 */ /* 0x000fe400078808ff */
[----:B------:R-:W-:Y:S02]  /*2e70*/  LEA R8, P5, R52, c[0x0][0x168], 0x1 ;  /* 0x00005a0034087a11 */ /* 0x000fe400078a08ff */
[----:B------:R-:W-:Y:S02]  /*2e80*/  LEA.HI.X.SX32 R18, R12, c[0x0][0x16c], 0x1, P0 ;  /* 0x00005b000c127a11 */ /* 0x000fe400000f0eff */
[----:B------:R-:W-:Y:S02]  /*2e90*/  LOP3.LUT R177, R176, 0x40, RZ, 0x3c, !PT ;  /* 0x00000040b0b17812 */ /* 0x000fe400078e3cff */
[----:B------:R-:W-:Y:S02]  /*2ea0*/  LOP3.LUT R182, R0, 0x40, RZ, 0x3c, !PT ;  /* 0x0000004000b67812 */ /* 0x000fe400078e3cff */
[----:B------:R-:W-:-:S02]  /*2eb0*/  LEA.HI.X.SX32 R20, R20, c[0x0][0x16c], 0x1, P6 ;  /* 0x00005b0014147a11 */ /* 0x000fc400030f0eff */
[----:B------:R-:W-:Y:S02]  /*2ec0*/  LEA.HI.X.SX32 R16, R53, c[0x0][0x16c], 0x1, P1 ;  /* 0x00005b0035107a11 */ /* 0x000fe400008f0eff */
[----:B------:R-:W-:Y:S02]  /*2ed0*/  LEA.HI.X.SX32 R15, R55, c[0x0][0x16c], 0x1, P2 ;  /* 0x00005b00370f7a11 */ /* 0x000fe400010f0eff */
[----:B------:R-:W-:Y:S02]  /*2ee0*/  LEA.HI.X.SX32 R12, R7, c[0x0][0x16c], 0x1, P3 ;  /* 0x00005b00070c7a11 */ /* 0x000fe400018f0eff */
[----:B------:R-:W-:Y:S02]  /*2ef0*/  LEA.HI.X.SX32 R11, R57, c[0x0][0x16c], 0x1, P4 ;  /* 0x00005b00390b7a11 */ /* 0x000fe400020f0eff */
[----:B------:R-:W-:Y:S02]  /*2f00*/  LEA.HI.X.SX32 R9, R52, c[0x0][0x16c], 0x1, P5 ;  /* 0x00005b0034097a11 */ /* 0x000fe400028f0eff */
.L_x_3:
[----:B------:R-:W-:Y:S01]  /*2f10*/  ISETP.GE.AND P0, PT, R174, UR4, PT ;  /* 0x00000004ae007c0c */ /* 0x000fe2000bf06270 */
[----:B------:R-:W-:Y:S01]  /*2f20*/  IMAD.WIDE R6, R250, 0x2, R4 ;  /* 0x00000002fa067825 */ /* 0x000fe200078e0204 */
[----:B------:R-:W-:-:S02]  /*2f30*/  PRMT R13, RZ, 0x7610, R13 ;  /* 0x00007610ff0d7816 */ /* 0x000fc4000000000d */
[----:B------:R-:W-:Y:S02]  /*2f40*/  ISETP.GE.AND P1, PT, R214, UR4, PT ;  /* 0x00000004d6007c0c */ /* 0x000fe4000bf26270 */
[----:B------:R-:W-:-:S07]  /*2f50*/  PRMT R57, RZ, 0x7610, R57 ;  /* 0x00007610ff397816 */ /* 0x000fce0000000039 */
[----:B------:R0:W2:Y:S01]  /*2f60*/  @!P0 LDG.E.U16 R13, [R6.64] ;  /* 0x00000006060d8981 */ /* 0x0000a2000c1e1500 */
[----:B------:R-:W-:Y:S01]  /*2f70*/  ISETP.GE.AND P0, PT, R210, UR4, PT ;  /* 0x00000004d2007c0c */ /* 0x000fe2000bf06270 */
[----:B0-----:R-:W-:-:S05]  /*2f80*/  IMAD.WIDE R6, R222, 0x2, R4 ;  /* 0x00000002de067825 */ /* 0x001fca00078e0204 */
[----:B------:R0:W3:Y:S01]  /*2f90*/  @!P1 LDG.E.U16 R57, [R6.64] ;  /* 0x0000000606399981 */ /* 0x0000e2000c1e1500 */
[----:B------:R-:W-:Y:S02]  /*2fa0*/  PRMT R17, RZ, 0x7610, R17 ;  /* 0x00007610ff117816 */ /* 0x000fe40000000011 */
[----:B------:R-:W-:Y:S01]  /*2fb0*/  ISETP.GE.AND P1, PT, R206, UR4, PT ;  /* 0x00000004ce007c0c */ /* 0x000fe2000bf26270 */
[----:B0-----:R-:W-:Y:S01]  /*2fc0*/  IMAD.WIDE R6, R226, 0x2, R4 ;  /* 0x00000002e2067825 */ /* 0x001fe200078e0204 */
[----:B------:R-:W-:-:S04]  /*2fd0*/  PRMT R59, RZ, 0x7610, R59 ;  /* 0x00007610ff3b7816 */ /* 0x000fc8000000003b */
[----:B------:R0:W4:Y:S01]  /*2fe0*/  @!P0 LDG.E.U16 R17, [R6.64] ;  /* 0x0000000606118981 */ /* 0x000122000c1e1500 */
[----:B------:R-:W-:Y:S01]  /*2ff0*/  ISETP.GE.AND P0, PT, R202, UR4, PT ;  /* 0x00000004ca007c0c */ /* 0x000fe2000bf06270 */
[----:B0-----:R-:W-:Y:S01]  /*3000*/  IMAD.WIDE R6, R230, 0x2, R4 ;  /* 0x00000002e6067825 */ /* 0x001fe200078e0204 */
[----:B------:R-:W-:-:S04]  /*3010*/  PRMT R60, RZ, 0x7610, R60 ;  /* 0x00007610ff3c7816 */ /* 0x000fc8000000003c */
[----:B------:R0:W5:Y:S01]  /*3020*/  @!P1 LDG.E.U16 R59, [R6.64] ;  /* 0x00000006063b9981 */ /* 0x000162000c1e1500 */
[----:B------:R-:W-:Y:S01]  /*3030*/  ISETP.GE.AND P1, PT, R198, UR4, PT ;  /* 0x00000004c6007c0c */ /* 0x000fe2000bf26270 */
[----:B0-----:R-:W-:Y:S01]  /*3040*/  IMAD.WIDE R6, R234, 0x2, R4 ;  /* 0x00000002ea067825 */ /* 0x001fe200078e0204 */
[----:B------:R-:W-:-:S04]  /*3050*/  PRMT R61, RZ, 0x7610, R61 ;  /* 0x00007610ff3d7816 */ /* 0x000fc8000000003d */
[----:B------:R0:W2:Y:S01]  /*3060*/  @!P0 LDG.E.U16 R60, [R6.64] ;  /* 0x00000006063c8981 */ /* 0x0000a2000c1e1500 */
[----:B------:R-:W-:Y:S02]  /*3070*/  ISETP.GE.AND P0, PT, R194, UR4, PT ;  /* 0x00000004c2007c0c */ /* 0x000fe4000bf06270 */
[----:B------:R-:W-:Y:S01]  /*3080*/  PRMT R62, RZ, 0x7610, R62 ;  /* 0x00007610ff3e7816 */ /* 0x000fe2000000003e */
[----:B0-----:R-:W-:-:S05]  /*3090*/  IMAD.WIDE R6, R238, 0x2, R4 ;  /* 0x00000002ee067825 */ /* 0x001fca00078e0204 */
        /* <DEDUP_REMOVED lines=40> */
[----:B------:R0:W3:Y:S01]  /*3320*/  @!P1 LDG.E.U16 R146, [R6.64] ;  /* 0x0000000606929981 */ /* 0x0000e2000c1e1500 */
[----:B------:R-:W-:Y:S02]  /*3330*/  ISETP.GE.AND P1, PT, R212, UR4, PT ;  /* 0x00000004d4007c0c */ /* 0x000fe4000bf26270 */
[----:B------:R-:W-:Y:S01]  /*3340*/  PRMT R144, RZ, 0x7610, R144 ;  /* 0x00007610ff907816 */ /* 0x000fe20000000090 */
[----:B0-----:R-:W-:-:S05]  /*3350*/  IMAD.WIDE R6, R220, 0x2, R4 ;  /* 0x00000002dc067825 */ /* 0x001fca00078e0204 */
[----:B------:R0:W4:Y:S01]  /*3360*/  @!P0 LDG.E.U16 R145, [R6.64] ;  /* 0x0000000606918981 */ /* 0x000122000c1e1500 */
[----:B------:R-:W-:Y:S02]  /*3370*/  ISETP.GE.AND P0, PT, R208, UR4, PT ;  /* 0x00000004d0007c0c */ /* 0x000fe4000bf06270 */
[----:B------:R-:W-:Y:S01]  /*3380*/  PRMT R143, RZ, 0x7610, R143 ;  /* 0x00007610ff8f7816 */ /* 0x000fe2000000008f */
[----:B0-----:R-:W-:-:S05]  /*3390*/  IMAD.WIDE R6, R224, 0x2, R4 ;  /* 0x00000002e0067825 */ /* 0x001fca00078e0204 */
[----:B------:R0:W5:Y:S01]  /*33a0*/  @!P1 LDG.E.U16 R144, [R6.64] ;  /* 0x0000000606909981 */ /* 0x000162000c1e1500 */
        /* <DEDUP_REMOVED lines=39> */
[----:B------:R0:W5:Y:S02]  /*3620*/  @!P1 LDG.E.U16 R76, [R6.64] ;  /* 0x00000006064c9981 */ /* 0x000164000c1e1500 */
[----:B0-----:R-:W-:-:S05]  /*3630*/  IMAD.WIDE R6, R237, 0x2, R4 ;  /* 0x00000002ed067825 */ /* 0x001fca00078e0204 */
[----:B------:R0:W5:Y:S01]  /*3640*/  @!P0 LDG.E.U16 R67, [R6.64] ;  /* 0x0000000606438981 */ /* 0x000162000c1e1500 */
[----:B------:R-:W-:Y:S02]  /*3650*/  ISETP.GE.AND P0, PT, R195, UR4, PT ;  /* 0x00000004c3007c0c */ /* 0x000fe4000bf06270 */
[----:B------:R-:W-:Y:S02]  /*3660*/  PRMT R66, RZ, 0x7610, R66 ;  /* 0x00007610ff427816 */ /* 0x000fe40000000042 */
[----:B------:R-:W-:Y:S01]  /*3670*/  ISETP.GE.AND P1, PT, R191, UR4, PT ;  /* 0x00000004bf007c0c */ /* 0x000fe2000bf26270 */
[----:B0-----:R-:W-:-:S08]  /*3680*/  IMAD.WIDE R6, R241, 0x2, R4 ;  /* 0x00000002f1067825 */ /* 0x001fd000078e0204 */
[----:B------:R0:W5:Y:S01]  /*3690*/  @!P0 LDG.E.U16 R66, [R6.64] ;  /* 0x0000000606428981 */ /* 0x000162000c1e1500 */
[----:B------:R-:W-:Y:S02]  /*36a0*/  ISETP.GE.AND P0, PT, R187, UR4, PT ;  /* 0x00000004bb007c0c */ /* 0x000fe4000bf06270 */
[----:B------:R-:W-:Y:S02]  /*36b0*/  PRMT R52, RZ, 0x7610, R52 ;  /* 0x00007610ff347816 */ /* 0x000fe40000000034 */
[----:B------:R-:W-:Y:S01]  /*36c0*/  PRMT R53, RZ, 0x7610, R53 ;  /* 0x00007610ff357816 */ /* 0x000fe20000000035 */
[----:B0-----:R-:W-:-:S05]  /*36d0*/  IMAD.WIDE R6, R245, 0x2, R4 ;  /* 0x00000002f5067825 */ /* 0x001fca00078e0204 */
[----:B------:R0:W5:Y:S01]  /*36e0*/  @!P1 LDG.E.U16 R52, [R6.64] ;  /* 0x0000000606349981 */ /* 0x000162000c1e1500 */
[----:B------:R-:W-:Y:S01]  /*36f0*/  ISETP.GE.AND P1, PT, R251, UR4, PT ;  /* 0x00000004fb007c0c */ /* 0x000fe2000bf26270 */
[----:B0-----:R-:W-:-:S05]  /*3700*/  IMAD.WIDE R6, R249, 0x2, R4 ;  /* 0x00000002f9067825 */ /* 0x001fca00078e0204 */
[----:B------:R0:W5:Y:S01]  /*3710*/  @!P0 LDG.E.U16 R53, [R6.64] ;  /* 0x0000000606358981 */ /* 0x000162000c1e1500 */
[----:B------:R-:W-:-:S03]  /*3720*/  PRMT R54, RZ, 0x7610, R54 ;  /* 0x00007610ff367816 */ /* 0x000fc60000000036 */
[----:B------:R-:W-:Y:S01]  /*3730*/  BAR.SYNC.DEFER_BLOCKING 0x0 ;  /* 0x0000000000007b1d */ /* 0x000fe20000010000 */
[----:B0-----:R-:W-:Y:S02]  /*3740*/  IMAD.MOV.U32 R6, RZ, RZ, R8 ;  /* 0x000000ffff067224 */ /* 0x001fe400078e0008 */
[----:B------:R-:W-:-:S04]  /*3750*/  IMAD.MOV.U32 R7, RZ, RZ, R9 ;  /* 0x000000ffff077224 */ /* 0x000fc800078e0009 */
[----:B------:R-:W-:Y:S01]  /*3760*/  IMAD.WIDE R8, R178, 0x2, R6 ;  /* 0x00000002b2087825 */ /* 0x000fe200078e0206 */
[----:B------:R-:W-:-:S04]  /*3770*/  PRMT R55, RZ, 0x7610, R55 ;  /* 0x00007610ff377816 */ /* 0x000fc80000000037 */
[----:B------:R0:W5:Y:S02]  /*3780*/  @!P1 LDG.E.U16 R54, [R8.64] ;  /* 0x0000000608369981 */ /* 0x000164000c1e1500 */
[----:B0-----:R-:W-:Y:S02]  /*3790*/  IMAD.MOV.U32 R8, RZ, RZ, R10 ;  /* 0x000000ffff087224 */ /* 0x001fe400078e000a */
[----:B------:R-:W-:-:S04]  /*37a0*/  IMAD.MOV.U32 R9, RZ, RZ, R11 ;  /* 0x000000ffff097224 */ /* 0x000fc800078e000b */
[----:B------:R-:W-:Y:S01]  /*37b0*/  IMAD.WIDE R10, R178, 0x2, R8 ;  /* 0x00000002b20a7825 */ /* 0x000fe200078e0208 */
[----:B--2---:R0:W-:Y:S04]  /*37c0*/  STS.U16 [R3], R13 ;  /* 0x0000000d03007388 */ /* 0x0041e80000000400 */
[----:B------:R1:W2:Y:S02]  /*37d0*/  @!P1 LDG.E.U16 R55, [R10.64] ;  /* 0x000000060a379981 */ /* 0x0002a4000c1e1500 */
[--C-:B-1----:R-:W-:Y:S01]  /*37e0*/  IMAD.MOV.U32 R10, RZ, RZ, R56.reuse ;  /* 0x000000ffff0a7224 */ /* 0x102fe200078e0038 */
[----:B------:R-:W-:Y:S01]  /*37f0*/  PRMT R56, RZ, 0x7610, R56 ;  /* 0x00007610ff387816 */ /* 0x000fe20000000038 */
[----:B------:R-:W-:-:S04]  /*3800*/  IMAD.MOV.U32 R11, RZ, RZ, R12 ;  /* 0x000000ffff0b7224 */ /* 0x000fc800078e000c */
[----:B0-----:R-:W-:Y:S01]  /*3810*/  IMAD.WIDE R12, R178, 0x2, R10 ;  /* 0x00000002b20c7825 */ /* 0x001fe200078e020a */
[----:B---3--:R0:W-:Y:S04]  /*3820*/  STS.U16 [R3+0x800], R57 ;  /* 0x0008003903007388 */ /* 0x0081e80000000400 */
[----:B------:R1:W3:Y:S01]  /*3830*/  @!P1 LDG.E.U16 R56, [R12.64] ;  /* 0x000000060c389981 */ /* 0x0002e2000c1e1500 */
[----:B0-----:R-:W-:Y:S01]  /*3840*/  PRMT R57, RZ, 0x7610, R57 ;  /* 0x00007610ff397816 */ /* 0x001fe20000000039 */
[----:B-1----:R-:W-:Y:S02]  /*3850*/  IMAD.MOV.U32 R12, RZ, RZ, R14 ;  /* 0x000000ffff0c7224 */ /* 0x002fe400078e000e */
[----:B------:R-:W-:-:S04]  /*3860*/  IMAD.MOV.U32 R13, RZ, RZ, R15 ;  /* 0x000000ffff0d7224 */ /* 0x000fc800078e000f */
[----:B------:R-:W-:Y:S01]  /*3870*/  IMAD.WIDE R14, R178, 0x2, R12 ;  /* 0x00000002b20e7825 */ /* 0x000fe200078e020c */
[----:B----4-:R0:W-:Y:S04]  /*3880*/  STS.U16 [R3+0x1000], R17 ;  /* 0x0010001103007388 */ /* 0x0101e80000000400 */
[----:B------:R1:W4:Y:S02]  /*3890*/  @!P1 LDG.E.U16 R57, [R14.64] ;  /* 0x000000060e399981 */ /* 0x000324000c1e1500 */
[--C-:B-1----:R-:W-:Y:S01]  /*38a0*/  IMAD.MOV.U32 R14, RZ, RZ, R58.reuse ;  /* 0x000000ffff0e7224 */ /* 0x102fe200078e003a */
[----:B------:R-:W-:Y:S01]  /*38b0*/  PRMT R58, RZ, 0x7610, R58 ;  /* 0x00007610ff3a7816 */ /* 0x000fe2000000003a */
[----:B------:R-:W-:-:S04]  /*38c0*/  IMAD.MOV.U32 R15, RZ, RZ, R16 ;  /* 0x000000ffff0f7224 */ /* 0x000fc800078e0010 */
[----:B0-----:R-:W-:Y:S01]  /*38d0*/  IMAD.WIDE R16, R178, 0x2, R14 ;  /* 0x00000002b2107825 */ /* 0x001fe200078e020e */
[----:B-----5:R0:W-:Y:S04]  /*38e0*/  STS.U16 [R3+0x1800], R59 ;  /* 0x0018003b03007388 */ /* 0x0201e80000000400 */
[----:B------:R1:W5:Y:S01]  /*38f0*/  @!P1 LDG.E.U16 R58, [R16.64] ;  /* 0x00000006103a9981 */ /* 0x000362000c1e1500 */
[----:B0-----:R-:W-:Y:S01]  /*3900*/  PRMT R59, RZ, 0x7610, R59 ;  /* 0x00007610ff3b7816 */ /* 0x001fe2000000003b */
[----:B-1----:R-:W-:Y:S02]  /*3910*/  IMAD.MOV.U32 R16, RZ, RZ, R19 ;  /* 0x000000ffff107224 */ /* 0x002fe400078e0013 */
[----:B------:R-:W-:-:S04]  /*3920*/  IMAD.MOV.U32 R17, RZ, RZ, R18 ;  /* 0x000000ffff117224 */ /* 0x000fc800078e0012 */
[----:B------:R-:W-:Y:S01]  /*3930*/  IMAD.WIDE R18, R178, 0x2, R16 ;  /* 0x00000002b2127825 */ /* 0x000fe200078e0210 */
[----:B------:R0:W-:Y:S04]  /*3940*/  STS.U16 [R3+0x2000], R60 ;  /* 0x0020003c03007388 */ /* 0x0001e80000000400 */
[----:B------:R1:W2:Y:S01]  /*3950*/  @!P1 LDG.E.U16 R59, [R18.64] ;  /* 0x00000006123b9981 */ /* 0x0002a2000c1e1500 */
        /* <DEDUP_REMOVED lines=48> */
[----:B------:R-:W-:Y:S02]  /*3c60*/  LOP3.LUT R39, R39, R38, RZ, 0x3c, !PT ;  /* 0x0000002627277212 */ /* 0x000fe400078e3cff */
[----:B0-----:R-:W-:Y:S01]  /*3c70*/  PRMT R153, RZ, 0x7610, R153 ;  /* 0x00007610ff997816 */ /* 0x001fe20000000099 */
[----:B-1----:R-:W-:Y:S02]  /*3c80*/  IMAD.MOV.U32 R34, RZ, RZ, R37 ;  /* 0x000000ffff227224 */ /* 0x002fe400078e0025 */
[----:B------:R-:W-:-:S04]  /*3c90*/  IMAD.MOV.U32 R35, RZ, RZ, R36 ;  /* 0x000000ffff237224 */ /* 0x000fc800078e0024 */
[----:B------:R-:W-:Y:S01]  /*3ca0*/  IMAD.WIDE R36, R178, 0x2, R34 ;  /* 0x00000002b2247825 */ /* 0x000fe200078e0222 */
[----:B------:R-:W-:Y:S01]  /*3cb0*/  LOP3.LUT R38, R39, R38, RZ, 0x3c, !PT ;  /* 0x0000002627267212 */ /* 0x000fe200078e3cff */
[----:B------:R0:W-:Y:S04]  /*3cc0*/  STS.U16 [R185+0x2a00], R152 ;  /* 0x002a0098b9007388 */ /* 0x0001e80000000400 */
[----:B------:R1:W4:Y:S01]  /*3cd0*/  @!P1 LDG.E.U16 R153, [R36.64] ;  /* 0x0000000624999981 */ /* 0x000322000c1e1500 */
[----:B------:R-:W-:Y:S02]  /*3ce0*/  LOP3.LUT R41, R41, R40, RZ, 0x3c, !PT ;  /* 0x0000002829297212 */ /* 0x000fe400078e3cff */
[----:B------:R-:W-:Y:S02]  /*3cf0*/  LOP3.LUT R39, R39, R38, RZ, 0x3c, !PT ;  /* 0x0000002627277212 */ /* 0x000fe400078e3cff */
[----:B0-----:R-:W-:Y:S01]  /*3d00*/  PRMT R152, RZ, 0x7610, R152 ;  /* 0x00007610ff987816 */ /* 0x001fe20000000098 */
[----:B-1----:R-:W-:-:S02]  /*3d10*/  IMAD.MOV.U32 R36, RZ, RZ, R79 ;  /* 0x000000ffff247224 */ /* 0x002fc400078e004f */
[----:B------:R-:W-:Y:S01]  /*3d20*/  IMAD.MOV.U32 R37, RZ, RZ, R78 ;  /* 0x000000ffff257224 */ /* 0x000fe200078e004e */
[----:B------:R-:W-:-:S03]  /*3d30*/  LOP3.LUT R40, R41, R40, RZ, 0x3c, !PT ;  /* 0x0000002829287212 */ /* 0x000fc600078e3cff */
[----:B------:R-:W-:Y:S01]  /*3d40*/  IMAD.WIDE R78, R178, 0x2, R36 ;  /* 0x00000002b24e7825 */ /* 0x000fe200078e0224 */
[----:B------:R0:W-:Y:S01]  /*3d50*/  STS.U16 [R185+0x3200], R147 ;  /* 0x00320093b9007388 */ /* 0x0001e20000000400 */
[----:B------:R-:W-:-:S03]  /*3d60*/  LOP3.LUT R41, R41, R40, RZ, 0x3c, !PT ;  /* 0x0000002829297212 */ /* 0x000fc600078e3cff */
[----:B------:R1:W4:Y:S01]  /*3d70*/  @!P1 LDG.E.U16 R152, [R78.64] ;  /* 0x000000064e989981 */ /* 0x000322000c1e1500 */
[----:B0-----:R-:W-:Y:S01]  /*3d80*/  PRMT R147, RZ, 0x7610, R147 ;  /* 0x00007610ff937816 */ /* 0x001fe20000000093 */
[C---:B-1----:R-:W-:Y:S02]  /*3d90*/  IMAD.WIDE R78, R178.reuse, 0x2, R38 ;  /* 0x00000002b24e7825 */ /* 0x042fe400078e0226 */
[----:B------:R0:W-:Y:S04]  /*3da0*/  STS.U16 [R185+0x3a00], R146 ;  /* 0x003a0092b9007388 */ /* 0x0001e80000000400 */
[----:B------:R1:W4:Y:S01]  /*3db0*/  @!P1 LDG.E.U16 R147, [R78.64] ;  /* 0x000000064e939981 */ /* 0x000322000c1e1500 */
[----:B0-----:R-:W-:Y:S01]  /*3dc0*/  PRMT R146, RZ, 0x7610, R146 ;  /* 0x00007610ff927816 */ /* 0x001fe20000000092 */
[----:B-1----:R-:W-:-:S02]  /*3dd0*/  IMAD.WIDE R78, R178, 0x2, R40 ;  /* 0x00000002b24e7825 */ /* 0x002fc400078e0228 */
[----:B------:R0:W-:Y:S01]  /*3de0*/  STS.U16 [R184+0x400], R145 ;  /* 0x00040091b8007388 */ /* 0x0001e20000000400 */
[----:B------:R-:W-:-:S03]  /*3df0*/  LOP3.LUT R47, R47, R46, RZ, 0x3c, !PT ;  /* 0x0000002e2f2f7212 */ /* 0x000fc600078e3cff */
[----:B------:R1:W4:Y:S01]  /*3e00*/  @!P1 LDG.E.U16 R146, [R78.64] ;  /* 0x000000064e929981 */ /* 0x000322000c1e1500 */
[C---:B------:R-:W-:Y:S02]  /*3e10*/  LOP3.LUT R46, R47.reuse, R46, RZ, 0x3c, !PT ;  /* 0x0000002e2f2e7212 */ /* 0x040fe400078e3cff */
[----:B0-----:R-:W-:Y:S01]  /*3e20*/  PRMT R145, RZ, 0x7610, R145 ;  /* 0x00007610ff917816 */ /* 0x001fe20000000091 */
[----:B-1----:R-:W-:Y:S01]  /*3e30*/  IMAD.WIDE R78, R178, 0x2, R42 ;  /* 0x00000002b24e7825 */ /* 0x002fe200078e022a */
[----:B------:R0:W-:Y:S01]  /*3e40*/  STS.U16 [R184+0xc00], R144 ;  /* 0x000c0090b8007388 */ /* 0x0001e20000000400 */
[----:B------:R-:W-:-:S03]  /*3e50*/  LOP3.LUT R47, R47, R46, RZ, 0x3c, !PT ;  /* 0x0000002e2f2f7212 */ /* 0x000fc600078e3cff */
[----:B------:R1:W4:Y:S01]  /*3e60*/  @!P1 LDG.E.U16 R145, [R78.64] ;  /* 0x000000064e919981 */ /* 0x000322000c1e1500 */
[----:B0-----:R-:W-:Y:S01]  /*3e70*/  PRMT R144, RZ, 0x7610, R144 ;  /* 0x00007610ff907816 */ /* 0x001fe20000000090 */
[----:B-1----:R-:W-:Y:S02]  /*3e80*/  IMAD.WIDE R78, R178, 0x2, R44 ;  /* 0x00000002b24e7825 */ /* 0x002fe400078e022c */
[----:B------:R0:W-:Y:S01]  /*3e90*/  STS.U16 [R184+0x1400], R143 ;  /* 0x0014008fb8007388 */ /* 0x0001e20000000400 */
[----:B------:R-:W-:-:S03]  /*3ea0*/  LOP3.LUT R51, R51, R50, RZ, 0x3c, !PT ;  /* 0x0000003233337212 */ /* 0x000fc600078e3cff */
[----:B------:R1:W4:Y:S01]  /*3eb0*/  @!P1 LDG.E.U16 R144, [R78.64] ;  /* 0x000000064e909981 */ /* 0x000322000c1e1500 */
[----:B------:R-:W-:Y:S02]  /*3ec0*/  LOP3.LUT R50, R51, R50, RZ, 0x3c, !PT ;  /* 0x0000003233327212 */ /* 0x000fe400078e3cff */
[----:B0-----:R-:W-:Y:S01]  /*3ed0*/  PRMT R143, RZ, 0x7610, R143 ;  /* 0x00007610ff8f7816 */ /* 0x001fe2000000008f */
[----:B-1----:R-:W-:Y:S01]  /*3ee0*/  IMAD.WIDE R78, R178, 0x2, R46 ;  /* 0x00000002b24e7825 */ /* 0x002fe200078e022e */
[----:B------:R0:W-:Y:S01]  /*3ef0*/  STS.U16 [R184+0x1c00], R142 ;  /* 0x001c008eb8007388 */ /* 0x0001e20000000400 */
[----:B------:R-:W-:-:S03]  /*3f00*/  LOP3.LUT R149, R149, R148, RZ, 0x3c, !PT ;  /* 0x0000009495957212 */ /* 0x000fc600078e3cff */
[----:B------:R1:W4:Y:S01]  /*3f10*/  @!P1 LDG.E.U16 R143, [R78.64] ;  /* 0x000000064e8f9981 */ /* 0x000322000c1e1500 */
[----:B------:R-:W-:Y:S02]  /*3f20*/  LOP3.LUT R51, R51, R50, RZ, 0x3c, !PT ;  /* 0x0000003233337212 */ /* 0x000fe400078e3cff */
[----:B0-----:R-:W-:Y:S01]  /*3f30*/  PRMT R142, RZ, 0x7610, R142 ;  /* 0x00007610ff8e7816 */ /* 0x001fe2000000008e */
[----:B-1----:R-:W-:Y:S01]  /*3f40*/  IMAD.WIDE R78, R178, 0x2, R48 ;  /* 0x00000002b24e7825 */ /* 0x002fe200078e0230 */
[----:B------:R-:W-:Y:S01]  /*3f50*/  LOP3.LUT R148, R149, R148, RZ, 0x3c, !PT ;  /* 0x0000009495947212 */ /* 0x000fe200078e3cff */
        /* <DEDUP_REMOVED lines=41> */
[----:B------:R-:W-:Y:S02]  /*41f0*/  LOP3.LUT R168, R169, R168, RZ, 0x3c, !PT ;  /* 0x000000a8a9a87212 */ /* 0x000fe400078e3cff */
[----:B------:R-:W-:Y:S02]  /*4200*/  PRMT R160, RZ, 0x7610, R160 ;  /* 0x00007610ffa07816 */ /* 0x000fe400000000a0 */
[----:B------:R0:W4:Y:S01]  /*4210*/  @!P1 LDG.E.U16 R80, [R78.64] ;  /* 0x000000064e509981 */ /* 0x000122000c1e1500 */
[----:B------:R-:W-:-:S02]  /*4220*/  LOP3.LUT R171, R171, R170, RZ, 0x3c, !PT ;  /* 0x000000aaabab7212 */ /* 0x000fc400078e3cff */
[----:B------:R-:W-:Y:S01]  /*4230*/  LOP3.LUT R173, R173, R172, RZ, 0x3c, !PT ;  /* 0x000000acadad7212 */ /* 0x000fe200078e3cff */
[----:B------:R-:W-:Y:S01]  /*4240*/  STS.U16 [R183+0x1600], R77 ;  /* 0x0016004db7007388 */ /* 0x000fe20000000400 */
[----:B------:R-:W-:Y:S01]  /*4250*/  LOP3.LUT R169, R169, R168, RZ, 0x3c, !PT ;  /* 0x000000a8a9a97212 */ /* 0x000fe200078e3cff */
[----:B0-----:R-:W-:Y:S01]  /*4260*/  IMAD.WIDE R78, R178, 0x2, R166 ;  /* 0x00000002b24e7825 */ /* 0x001fe200078e02a6 */
[----:B------:R-:W-:Y:S01]  /*4270*/  LOP3.LUT R170, R171, R170, RZ, 0x3c, !PT ;  /* 0x000000aaabaa7212 */ /* 0x000fe200078e3cff */
[----:B------:R0:W-:Y:S01]  /*4280*/  STS.U16 [R183+0x1e00], R76 ;  /* 0x001e004cb7007388 */ /* 0x0001e20000000400 */
[----:B------:R-:W-:-:S03]  /*4290*/  LOP3.LUT R172, R173, R172, RZ, 0x3c, !PT ;  /* 0x000000acadac7212 */ /* 0x000fc600078e3cff */
[----:B------:R1:W4:Y:S01]  /*42a0*/  @!P1 LDG.E.U16 R160, [R78.64] ;  /* 0x000000064ea09981 */ /* 0x000322000c1e1500 */
[----:B------:R-:W-:Y:S02]  /*42b0*/  LOP3.LUT R171, R171, R170, RZ, 0x3c, !PT ;  /* 0x000000aaabab7212 */ /* 0x000fe400078e3cff */
[----:B------:R-:W-:Y:S01]  /*42c0*/  LOP3.LUT R173, R173, R172, RZ, 0x3c, !PT ;  /* 0x000000acadad7212 */ /* 0x000fe200078e3cff */
[C---:B0-----:R-:W-:Y:S01]  /*42d0*/  IMAD.WIDE R76, R178.reuse, 0x2, R168 ;  /* 0x00000002b24c7825 */ /* 0x041fe200078e02a8 */
[----:B-1----:R-:W-:Y:S01]  /*42e0*/  PRMT R78, RZ, 0x7610, R78 ;  /* 0x00007610ff4e7816 */ /* 0x002fe2000000004e */
[----:B------:R-:W-:Y:S01]  /*42f0*/  STS.U16 [R183+0x2600], R67 ;  /* 0x00260043b7007388 */ /* 0x000fe20000000400 */
[----:B------:R-:W-:Y:S02]  /*4300*/  PRMT R79, RZ, 0x7610, R79 ;  /* 0x00007610ff4f7816 */ /* 0x000fe4000000004f */
[----:B------:R-:W-:Y:S01]  /*4310*/  PRMT R162, RZ, 0x7610, R162 ;  /* 0x00007610ffa27816 */ /* 0x000fe200000000a2 */
[----:B------:R0:W-:Y:S04]  /*4320*/  STS.U16 [R183+0x2e00], R66 ;  /* 0x002e0042b7007388 */ /* 0x0001e80000000400 */
[----:B------:R1:W4:Y:S01]  /*4330*/  @!P1 LDG.E.U16 R78, [R76.64] ;  /* 0x000000064c4e9981 */ /* 0x000322000c1e1500 */
[----:B0-----:R-:W-:-:S04]  /*4340*/  IMAD.WIDE R66, R178, 0x2, R172 ;  /* 0x00000002b2427825 */ /* 0x001fc800078e02ac */
[----:B-1----:R-:W-:Y:S01]  /*4350*/  IMAD.WIDE R76, R178, 0x2, R170 ;  /* 0x00000002b24c7825 */ /* 0x002fe200078e02aa */
[----:B------:R-:W4:Y:S04]  /*4360*/  @!P1 LDG.E.U16 R162, [R66.64] ;  /* 0x0000000642a29981 */ /* 0x000f28000c1e1500 */
[----:B------:R-:W4:Y:S04]  /*4370*/  @!P1 LDG.E.U16 R79, [R76.64] ;  /* 0x000000064c4f9981 */ /* 0x000f28000c1e1500 */
[----:B------:R-:W-:Y:S04]  /*4380*/  STS.U16 [R183+0x3600], R52 ;  /* 0x00360034b7007388 */ /* 0x000fe80000000400 */
[----:B------:R-:W-:Y:S04]  /*4390*/  STS.U16 [R183+0x3e00], R53 ;  /* 0x003e0035b7007388 */ /* 0x000fe80000000400 */
[----:B------:R-:W-:Y:S04]  /*43a0*/  STS.U16 [R2+0x4000], R54 ;  /* 0x0040003602007388 */ /* 0x000fe80000000400 */
[----:B---3--:R-:W-:Y:S04]  /*43b0*/  STS.U16 [R2+0x4400], R56 ;  /* 0x0044003802007388 */ /* 0x008fe80000000400 */
[----:B-----5:R-:W-:Y:S04]  /*43c0*/  STS.U16 [R2+0x4800], R58 ;  /* 0x0048003a02007388 */ /* 0x020fe80000000400 */
[----:B--2---:R-:W-:Y:S04]  /*43d0*/  STS.U16 [R2+0x4c00], R60 ;  /* 0x004c003c02007388 */ /* 0x004fe80000000400 */
[----:B------:R-:W-:Y:S04]  /*43e0*/  STS.U16 [R2+0x5000], R62 ;  /* 0x0050003e02007388 */ /* 0x000fe80000000400 */
[----:B------:R-:W-:Y:S04]  /*43f0*/  STS.U16 [R2+0x5400], R64 ;  /* 0x0054004002007388 */ /* 0x000fe80000000400 */
[----:B------:R-:W-:Y:S04]  /*4400*/  STS.U16 [R2+0x5800], R155 ;  /* 0x0058009b02007388 */ /* 0x000fe80000000400 */
[----:B----4-:R-:W-:Y:S04]  /*4410*/  STS.U16 [R2+0x5c00], R153 ;  /* 0x005c009902007388 */ /* 0x010fe80000000400 */
[----:B------:R-:W-:Y:S04]  /*4420*/  STS.U16 [R2+0x6000], R147 ;  /* 0x0060009302007388 */ /* 0x000fe80000000400 */
        /* <DEDUP_REMOVED lines=23> */
[----:B------:R-:W-:Y:S06]  /*45a0*/  BAR.SYNC.DEFER_BLOCKING 0x0 ;  /* 0x0000000000007b1d */ /* 0x000fec0000010000 */
[----:B------:R-:W-:Y:S04]  /*45b0*/  LDSM.16.M88.4 R64, [R176+0x4000] ;  /* 0x00400000b040783b */ /* 0x000fe80000000200 */
[----:B------:R-:W-:Y:S04]  /*45c0*/  LDSM.16.M88.4 R60, [R176+0x5000] ;  /* 0x00500000b03c783b */ /* 0x000fe80000000200 */
[----:B------:R-:W-:Y:S04]  /*45d0*/  LDSM.16.M88.4 R56, [R176+0x6000] ;  /* 0x00600000b038783b */ /* 0x000fe80000000200 */
[----:B------:R-:W-:Y:S04]  /*45e0*/  LDSM.16.M88.4 R52, [R176+0x7000] ;  /* 0x00700000b034783b */ /* 0x000fe80000000200 */
[----:B------:R-:W0:Y:S04]  /*45f0*/  LDSM.16.MT88.4 R80, [R0+0x80] ;  /* 0x000080000050783b */ /* 0x000e280000004200 */
[----:B------:R-:W1:Y:S04]  /*4600*/  LDSM.16.MT88.4 R144, [R0] ;  /* 0x000000000090783b */ /* 0x000e680000004200 */
[----:B------:R-:W2:Y:S04]  /*4610*/  LDSM.16.MT88.4 R76, [R182] ;  /* 0x00000000b64c783b */ /* 0x000ea80000004200 */
[----:B------:R-:W3:Y:S04]  /*4620*/  LDSM.16.MT88.4 R140, [R182+0x80] ;  /* 0x00008000b68c783b */ /* 0x000ee80000004200 */
[----:B------:R-:W-:Y:S04]  /*4630*/  LDSM.16.MT88.4 R152, [R0+0x1000] ;  /* 0x001000000098783b */ /* 0x000fe80000004200 */
[----:B------:R-:W-:Y:S01]  /*4640*/  LDSM.16.MT88.4 R160, [R0+0x2000] ;  /* 0x0020000000a0783b */ /* 0x000fe20000004200 */
[C---:B0-----:R-:W-:Y:S08]  /*4650*/  HMMA.16816.F32 R116, R80.reuse, R64, R116 ;  /* 0x000000405074723c */ /* 0x041ff00000001874 */
[C---:B------:R-:W-:Y:S08]  /*4660*/  HMMA.16816.F32 R112, R80.reuse, R60, R112 ;  /* 0x0000003c5070723c */ /* 0x040ff00000001870 */
[C---:B------:R-:W-:Y:S08]  /*4670*/  HMMA.16816.F32 R108, R80.reuse, R56, R108 ;  /* 0x00000038506c723c */ /* 0x040ff0000000186c */
[----:B------:R-:W-:Y:S01]  /*4680*/  HMMA.16816.F32 R104, R80, R52, R104 ;  /* 0x000000345068723c */ /* 0x000fe20000001868 */
[----:B------:R-:W0:Y:S07]  /*4690*/  LDSM.16.MT88.4 R80, [R182+0x1000] ;  /* 0x00100000b650783b */ /* 0x000e2e0000004200 */
[C---:B-1----:R-:W-:Y:S08]  /*46a0*/  HMMA.16816.F32 R132, R144.reuse, R64, R132 ;  /* 0x000000409084723c */ /* 0x042ff00000001884 */
[C---:B------:R-:W-:Y:S08]  /*46b0*/  HMMA.16816.F32 R128, R144.reuse, R60, R128 ;  /* 0x0000003c9080723c */ /* 0x040ff00000001880 */
[C---:B------:R-:W-:Y:S08]  /*46c0*/  HMMA.16816.F32 R124, R144.reuse, R56, R124 ;  /* 0x00000038907c723c */ /* 0x040ff0000000187c */
[----:B------:R-:W-:Y:S01]  /*46d0*/  HMMA.16816.F32 R120, R144, R52, R120 ;  /* 0x000000349078723c */ /* 0x000fe20000001878 */
[----:B------:R-:W1:Y:S07]  /*46e0*/  LDSM.16.MT88.4 R144, [R0+0x1080] ;  /* 0x001080000090783b */ /* 0x000e6e0000004200 */
[C---:B--2---:R-:W-:Y:S08]  /*46f0*/  HMMA.16816.F32 R96, R76.reuse, R64, R96 ;  /* 0x000000404c60723c */ /* 0x044ff00000001860 */
[C---:B------:R-:W-:Y:S08]  /*4700*/  HMMA.16816.F32 R92, R76.reuse, R60, R92 ;  /* 0x0000003c4c5c723c */ /* 0x040ff0000000185c */
[C---:B------:R-:W-:Y:S08]  /*4710*/  HMMA.16816.F32 R84, R76.reuse, R56, R84 ;  /* 0x000000384c54723c */ /* 0x040ff00000001854 */
[----:B------:R-:W-:Y:S01]  /*4720*/  HMMA.16816.F32 R68, R76, R52, R68 ;  /* 0x000000344c44723c */ /* 0x000fe20000001844 */
[----:B------:R-:W2:Y:S07]  /*4730*/  LDSM.16.MT88.4 R76, [R182+0x1080] ;  /* 0x00108000b64c783b */ /* 0x000eae0000004200 */
[C---:B---3--:R-:W-:Y:S08]  /*4740*/  HMMA.16816.F32 R72, R140.reuse, R64, R72 ;  /* 0x000000408c48723c */ /* 0x048ff00000001848 */
[C---:B------:R-:W-:Y:S08]  /*4750*/  HMMA.16816.F32 R88, R140.reuse, R60, R88 ;  /* 0x0000003c8c58723c */ /* 0x040ff00000001858 */
[C---:B------:R-:W-:Y:S08]  /*4760*/  HMMA.16816.F32 R100, R140.reuse, R56, R100 ;  /* 0x000000388c64723c */ /* 0x040ff00000001864 */
[----:B------:R-:W-:Y:S08]  /*4770*/  HMMA.16816.F32 R136, R140, R52, R136 ;  /* 0x000000348c88723c */ /* 0x000ff00000001888 */
[C---:B0-----:R-:W-:Y:S08]  /*4780*/  HMMA.16816.F32 R96, R80.reuse, R66, R96 ;  /* 0x000000425060723c */ /* 0x041ff00000001860 */
[C---:B------:R-:W-:Y:S08]  /*4790*/  HMMA.16816.F32 R92, R80.reuse, R62, R92 ;  /* 0x0000003e505c723c */ /* 0x040ff0000000185c */
[C---:B------:R-:W-:Y:S08]  /*47a0*/  HMMA.16816.F32 R84, R80.reuse, R58, R84 ;  /* 0x0000003a5054723c */ /* 0x040ff00000001854 */
[----:B------:R-:W-:Y:S08]  /*47b0*/  HMMA.16816.F32 R68, R80, R54, R68 ;  /* 0x000000365044723c */ /* 0x000ff00000001844 */
[C---:B------:R-:W-:Y:S08]  /*47c0*/  HMMA.16816.F32 R132, R152.reuse, R66, R132 ;  /* 0x000000429884723c */ /* 0x040ff00000001884 */
[C---:B------:R-:W-:Y:S08]  /*47d0*/  HMMA.16816.F32 R128, R152.reuse, R62, R128 ;  /* 0x0000003e9880723c */ /* 0x040ff00000001880 */
[C---:B------:R-:W-:Y:S08]  /*47e0*/  HMMA.16816.F32 R124, R152.reuse, R58, R124 ;  /* 0x0000003a987c723c */ /* 0x040ff0000000187c */
[----:B------:R-:W-:Y:S01]  /*47f0*/  HMMA.16816.F32 R120, R152, R54, R120 ;  /* 0x000000369878723c */ /* 0x000fe20000001878 */
[----:B------:R-:W-:Y:S07]  /*4800*/  LDSM.16.MT88.4 R152, [R0+0x2080] ;  /* 0x002080000098783b */ /* 0x000fee0000004200 */
[C---:B-1----:R-:W-:Y:S08]  /*4810*/  HMMA.16816.F32 R116, R144.reuse, R66, R116 ;  /* 0x000000429074723c */ /* 0x042ff00000001874 */
[----:B------:R-:W-:Y:S08]  /*4820*/  HMMA.16816.F32 R112, R144, R62, R112 ;  /* 0x0000003e9070723c */ /* 0x000ff00000001870 */
[C---:B--2---:R-:W-:Y:S01]  /*4830*/  HMMA.16816.F32 R80, R76.reuse, R66, R72 ;  /* 0x000000424c50723c */ /* 0x044fe20000001848 */
[----:B------:R-:W0:Y:S04]  /*4840*/  LDSM.16.M88.4 R72, [R177+0x4000] ;  /* 0x00400000b148783b */ /* 0x000e280000000200 */
[----:B------:R-:W-:Y:S03]  /*4850*/  LDSM.16.M88.4 R64, [R177+0x6000] ;  /* 0x00600000b140783b */ /* 0x000fe60000000200 */
[----:B------:R-:W-:Y:S01]  /*4860*/  HMMA.16816.F32 R140, R76, R62, R88 ;  /* 0x0000003e4c8c723c */ /* 0x000fe20000001858 */
[----:B------:R-:W1:Y:S04]  /*4870*/  LDSM.16.M88.4 R88, [R177+0x5000] ;  /* 0x00500000b158783b */ /* 0x000e680000000200 */
[----:B------:R-:W2:Y:S03]  /*4880*/  LDSM.16.M88.4 R60, [R177+0x7000] ;  /* 0x00700000b13c783b */ /* 0x000ea60000000200 */
[C---:B------:R-:W-:Y:S08]  /*4890*/  HMMA.16816.F32 R108, R144.reuse, R58, R108 ;  /* 0x0000003a906c723c */ /* 0x040ff0000000186c */
[----:B------:R-:W-:Y:S01]  /*48a0*/  HMMA.16816.F32 R104, R144, R54, R104 ;  /* 0x000000369068723c */ /* 0x000fe20000001868 */
[----:B------:R-:W-:Y:S07]  /*48b0*/  LDSM.16.MT88.4 R144, [R182+0x2000] ;  /* 0x00200000b690783b */ /* 0x000fee0000004200 */
[C---:B------:R-:W-:Y:S01]  /*48c0*/  HMMA.16816.F32 R100, R76.reuse, R58, R100 ;  /* 0x0000003a4c64723c */ /* 0x040fe20000001864 */
[----:B------:R-:W3:Y:S07]  /*48d0*/  LDSM.16.MT88.4 R56, [R182+0x2080] ;  /* 0x00208000b638783b */ /* 0x000eee0000004200 */
[----:B------:R-:W-:Y:S01]  /*48e0*/  HMMA.16816.F32 R136, R76, R54, R136 ;  /* 0x000000364c88723c */ /* 0x000fe20000001888 */
[----:B------:R-:W4:Y:S04]  /*48f0*/  LDSM.16.MT88.4 R52, [R0+0x3080] ;  /* 0x003080000034783b */ /* 0x000f280000004200 */
[----:B------:R-:W5:Y:S03]  /*4900*/  LDSM.16.MT88.4 R76, [R0+0x3000] ;  /* 0x00300000004c783b */ /* 0x000f660000004200 */
[C---:B0-----:R-:W-:Y:S08]  /*4910*/  HMMA.16816.F32 R116, R152.reuse, R72, R116 ;  /* 0x000000489874723c */ /* 0x041ff00000001874 */
[C---:B-1----:R-:W-:Y:S08]  /*4920*/  HMMA.16816.F32 R112, R152.reuse, R88, R112 ;  /* 0x000000589870723c */ /* 0x042ff00000001870 */
[C---:B------:R-:W-:Y:S08]  /*4930*/  HMMA.16816.F32 R108, R152.reuse, R64, R108 ;  /* 0x00000040986c723c */ /* 0x040ff0000000186c */
[----:B--2---:R-:W-:Y:S08]  /*4940*/  HMMA.16816.F32 R104, R152, R60, R104 ;  /* 0x0000003c9868723c */ /* 0x004ff00000001868 */
[C---:B---3--:R-:W-:Y:S08]  /*4950*/  HMMA.16816.F32 R80, R56.reuse, R72, R80 ;  /* 0x000000483850723c */ /* 0x048ff00000001850 */
[C---:B------:R-:W-:Y:S08]  /*4960*/  HMMA.16816.F32 R140, R56.reuse, R88, R140 ;  /* 0x00000058388c723c */ /* 0x040ff0000000188c */
[C---:B------:R-:W-:Y:S08]  /*4970*/  HMMA.16816.F32 R100, R56.reuse, R64, R100 ;  /* 0x000000403864723c */ /* 0x040ff00000001864 */
[----:B------:R-:W-:Y:S01]  /*4980*/  HMMA.16816.F32 R136, R56, R60, R136 ;  /* 0x0000003c3888723c */ /* 0x000fe20000001888 */
[----:B------:R-:W0:Y:S07]  /*4990*/  LDSM.16.MT88.4 R56, [R182+0x3000] ;  /* 0x00300000b638783b */ /* 0x000e2e0000004200 */
[C---:B----4-:R-:W-:Y:S08]  /*49a0*/  HMMA.16816.F32 R116, R52.reuse, R74, R116 ;  /* 0x0000004a3474723c */ /* 0x050ff00000001874 */
[C---:B------:R-:W-:Y:S08]  /*49b0*/  HMMA.16816.F32 R112, R52.reuse, R90, R112 ;  /* 0x0000005a3470723c */ /* 0x040ff00000001870 */
[C---:B------:R-:W-:Y:S08]  /*49c0*/  HMMA.16816.F32 R108, R52.reuse, R66, R108 ;  /* 0x00000042346c723c */ /* 0x040ff0000000186c */
[----:B------:R-:W-:Y:S01]  /*49d0*/  HMMA.16816.F32 R104, R52, R62, R104 ;  /* 0x0000003e3468723c */ /* 0x000fe20000001868 */
[----:B------:R-:W1:Y:S07]  /*49e0*/  LDSM.16.MT88.4 R52, [R182+0x3080] ;  /* 0x00308000b634783b */ /* 0x000e6e0000004200 */
[C---:B------:R-:W-:Y:S08]  /*49f0*/  HMMA.16816.F32 R132, R160.reuse, R72, R132 ;  /* 0x00000048a084723c */ /* 0x040ff00000001884 */
[C---:B------:R-:W-:Y:S08]  /*4a00*/  HMMA.16816.F32 R128, R160.reuse, R88, R128 ;  /* 0x00000058a080723c */ /* 0x040ff00000001880 */
[C---:B------:R-:W-:Y:S08]  /*4a10*/  HMMA.16816.F32 R124, R160.reuse, R64, R124 ;  /* 0x00000040a07c723c */ /* 0x040ff0000000187c */
[-C--:B------:R-:W-:Y:S08]  /*4a20*/  HMMA.16816.F32 R120, R160, R60.reuse, R120 ;  /* 0x0000003ca078723c */ /* 0x080ff00000001878 */
[C---:B------:R-:W-:Y:S07]  /*4a30*/  HMMA.16816.F32 R68, R144.reuse, R60, R68 ;  /* 0x0000003c9044723c */ /* 0x040fee0000001844 */
[----:B------:R-:W-:Y:S01]  /*4a40*/  IMAD.WIDE R60, R180, 0x2, R172 ;  /* 0x00000002b43c7825 */ /* 0x000fe200078e02ac */
[----:B------:R-:W-:Y:S03]  /*4a50*/  HMMA.16816.F32 R96, R144, R72, R96 ;  /* 0x000000489060723c */ /* 0x000fe60000001860 */
[----:B------:R-:W-:-:S02]  /*4a60*/  IMAD.MOV.U32 R173, RZ, RZ, R60 ;  /* 0x000000ffffad7224 */ /* 0x000fc400078e003c */
[----:B------:R-:W-:Y:S02]  /*4a70*/  IMAD.MOV.U32 R172, RZ, RZ, R61 ;  /* 0x000000ffffac7224 */ /* 0x000fe400078e003d */
[----:B------:R-:W-:Y:S01]  /*4a80*/  IMAD.WIDE R60, R180, 0x2, R168 ;  /* 0x00000002b43c7825 */ /* 0x000fe200078e02a8 */
[----:B------:R-:W-:Y:S03]  /*4a90*/  HMMA.16816.F32 R92, R144, R88, R92 ;  /* 0x00000058905c723c */ /* 0x000fe6000000185c */
[----:B------:R-:W-:-:S05]  /*4aa0*/  IMAD.MOV.U32 R169, RZ, RZ, R60 ;  /* 0x000000ffffa97224 */ /* 0x000fca00078e003c */
[----:B------:R-:W-:Y:S01]  /*4ab0*/  HMMA.16816.F32 R84, R144, R64, R84 ;  /* 0x000000409054723c */ /* 0x000fe20000001854 */
[----:B------:R-:W-:Y:S02]  /*4ac0*/  IMAD.MOV.U32 R168, RZ, RZ, R61 ;  /* 0x000000ffffa87224 */ /* 0x000fe400078e003d */
[----:B------:R-:W-:Y:S01]  /*4ad0*/  IMAD.WIDE R60, R180, 0x2, R164 ;  /* 0x00000002b43c7825 */ /* 0x000fe200078e02a4 */
[----:B------:R-:W-:-:S03]  /*4ae0*/  IADD3 R179, R179, -0x1, RZ ;  /* 0xffffffffb3b37810 */ /* 0x000fc60007ffe0ff */
[----:B------:R-:W-:Y:S02]  /*4af0*/  IMAD.MOV.U32 R165, RZ, RZ, R60 ;  /* 0x000000ffffa57224 */ /* 0x000fe400078e003c */
[----:B------:R-:W-:Y:S02]  /*4b00*/  IMAD.MOV.U32 R164, RZ, RZ, R61 ;  /* 0x000000ffffa47224 */ /* 0x000fe400078e003d */
[----:B------:R-:W-:-:S04]  /*4b10*/  IMAD.WIDE R64, R180, 0x2, R170 ;  /* 0x00000002b4407825 */ /* 0x000fc800078e02aa */
[----:B------:R-:W-:Y:S01]  /*4b20*/  IMAD.WIDE R60, R180, 0x2, R156 ;  /* 0x00000002b43c7825 */ /* 0x000fe200078e029c */
[----:B------:R-:W-:-:S03]  /*4b30*/  ISETP.NE.U32.AND P0, PT, R179, RZ, PT ;  /* 0x000000ffb300720c */ /* 0x000fc60003f05070 */
[----:B------:R-:W-:Y:S01]  /*4b40*/  IMAD.WIDE R36, R180, 0x2, R36 ;  /* 0x00000002b4247825 */ /* 0x000fe200078e0224 */
[----:B-----5:R-:W-:Y:S03]  /*4b50*/  HMMA.16816.F32 R132, R76, R74, R132 ;  /* 0x0000004a4c84723c */ /* 0x020fe60000001884 */
[----:B------:R-:W-:Y:S02]  /*4b60*/  IMAD.MOV.U32 R171, RZ, RZ, R64 ;  /* 0x000000ffffab7224 */ /* 0x000fe400078e0040 */
[----:B------:R-:W-:Y:S02]  /*4b70*/  IMAD.MOV.U32 R170, RZ, RZ, R65 ;  /* 0x000000ffffaa7224 */ /* 0x000fe400078e0041 */
[----:B------:R-:W-:Y:S02]  /*4b80*/  IMAD.MOV.U32 R157, RZ, RZ, R60 ;  /* 0x000000ffff9d7224 */ /* 0x000fe400078e003c */
[----:B------:R-:W-:-:S02]  /*4b90*/  IMAD.MOV.U32 R156, RZ, RZ, R61 ;  /* 0x000000ffff9c7224 */ /* 0x000fc400078e003d */
[C---:B------:R-:W-:Y:S01]  /*4ba0*/  IMAD.WIDE R34, R180.reuse, 0x2, R34 ;  /* 0x00000002b4227825 */ /* 0x040fe200078e0222 */
[----:B------:R-:W-:Y:S03]  /*4bb0*/  HMMA.16816.F32 R128, R76, R90, R128 ;  /* 0x0000005a4c80723c */ /* 0x000fe60000001880 */
[----:B------:R-:W-:-:S04]  /*4bc0*/  IMAD.WIDE R64, R180, 0x2, R158 ;  /* 0x00000002b4407825 */ /* 0x000fc800078e029e */
[C---:B------:R-:W-:Y:S01]  /*4bd0*/  IMAD.WIDE R60, R180.reuse, 0x2, R50 ;  /* 0x00000002b43c7825 */ /* 0x040fe200078e0232 */
[----:B------:R-:W-:Y:S03]  /*4be0*/  HMMA.16816.F32 R124, R76, R66, R124 ;  /* 0x000000424c7c723c */ /* 0x000fe6000000187c */
[----:B------:R-:W-:-:S04]  /*4bf0*/  IMAD.WIDE R32, R180, 0x2, R32 ;  /* 0x00000002b4207825 */ /* 0x000fc800078e0220 */
[C---:B------:R-:W-:Y:S01]  /*4c00*/  IMAD.WIDE R72, R180.reuse, 0x2, R166 ;  /* 0x00000002b4487825 */ /* 0x040fe200078e02a6 */
[----:B------:R-:W-:Y:S03]  /*4c10*/  HMMA.16816.F32 R120, R76, R62, R120 ;  /* 0x0000003e4c78723c */ /* 0x000fe60000001878 */
[----:B------:R-:W-:-:S04]  /*4c20*/  IMAD.WIDE R30, R180, 0x2, R30 ;  /* 0x00000002b41e7825 */ /* 0x000fc800078e021e */
[----:B------:R-:W-:Y:S02]  /*4c30*/  IMAD.MOV.U32 R79, RZ, RZ, R36 ;  /* 0x000000ffff4f7224 */ /* 0x000fe400078e0024 */
[----:B------:R-:W-:-:S04]  /*4c40*/  IMAD.WIDE R28, R180, 0x2, R28 ;  /* 0x00000002b41c7825 */ /* 0x000fc800078e021c */
[----:B------:R-:W-:Y:S02]  /*4c50*/  IMAD.MOV.U32 R36, RZ, RZ, R35 ;  /* 0x000000ffff247224 */ /* 0x000fe400078e0023 */
[----:B------:R-:W-:-:S04]  /*4c60*/  IMAD.WIDE R26, R180, 0x2, R26 ;  /* 0x00000002b41a7825 */ /* 0x000fc800078e021a */
[----:B------:R-:W-:Y:S02]  /*4c70*/  IMAD.MOV.U32 R159, RZ, RZ, R64 ;  /* 0x000000ffff9f7224 */ /* 0x000fe400078e0040 */
[----:B------:R-:W-:Y:S02]  /*4c80*/  IMAD.MOV.U32 R158, RZ, RZ, R65 ;  /* 0x000000ffff9e7224 */ /* 0x000fe400078e0041 */
[----:B------:R-:W-:Y:S02]  /*4c90*/  IMAD.MOV.U32 R51, RZ, RZ, R60 ;  /* 0x000000ffff337224 */ /* 0x000fe400078e003c */
[----:B------:R-:W-:Y:S02]  /*4ca0*/  IMAD.MOV.U32 R50, RZ, RZ, R61 ;  /* 0x000000ffff327224 */ /* 0x000fe400078e003d */
[----:B------:R-:W-:Y:S02]  /*4cb0*/  IMAD.MOV.U32 R78, RZ, RZ, R37 ;  /* 0x000000ffff4e7224 */ /* 0x000fe400078e0025 */
[----:B------:R-:W-:-:S02]  /*4cc0*/  IMAD.MOV.U32 R35, RZ, RZ, R32 ;  /* 0x000000ffff237224 */ /* 0x000fc400078e0020 */
[----:B------:R-:W-:-:S04]  /*4cd0*/  IMAD.WIDE R24, R180, 0x2, R24 ;  /* 0x00000002b4187825 */ /* 0x000fc800078e0218 */
[----:B------:R-:W-:Y:S02]  /*4ce0*/  IMAD.MOV.U32 R167, RZ, RZ, R72 ;  /* 0x000000ffffa77224 */ /* 0x000fe400078e0048 */
[----:B------:R-:W-:Y:S02]  /*4cf0*/  IMAD.MOV.U32 R166, RZ, RZ, R73 ;  /* 0x000000ffffa67224 */ /* 0x000fe400078e0049 */
[----:B------:R-:W-:-:S04]  /*4d00*/  IMAD.WIDE R64, R180, 0x2, R148 ;  /* 0x00000002b4407825 */ /* 0x000fc800078e0294 */
[----:B------:R-:W-:-:S04]  /*4d10*/  IMAD.WIDE R60, R180, 0x2, R46 ;  /* 0x00000002b43c7825 */ /* 0x000fc800078e022e */
[----:B------:R-:W-:Y:S02]  /*4d20*/  IMAD.MOV.U32 R37, RZ, RZ, R34 ;  /* 0x000000ffff257224 */ /* 0x000fe400078e0022 */
[----:B------:R-:W-:Y:S02]  /*4d30*/  IMAD.MOV.U32 R32, RZ, RZ, R31 ;  /* 0x000000ffff207224 */ /* 0x000fe400078e001f */
[C---:B------:R-:W-:Y:S01]  /*4d40*/  IMAD.WIDE R22, R180.reuse, 0x2, R22 ;  /* 0x00000002b4167825 */ /* 0x040fe200078e0216 */
[----:B0-----:R-:W-:Y:S03]  /*4d50*/  HMMA.16816.F32 R96, R56, R74, R96 ;  /* 0x0000004a3860723c */ /* 0x001fe60000001860 */
[----:B------:R-:W-:-:S04]  /*4d60*/  IMAD.WIDE R72, R180, 0x2, R150 ;  /* 0x00000002b4487825 */ /* 0x000fc800078e0296 */
[----:B------:R-:W-:Y:S02]  /*4d70*/  IMAD.MOV.U32 R34, RZ, RZ, R33 ;  /* 0x000000ffff227224 */ /* 0x000fe400078e0021 */
[----:B------:R-:W-:Y:S02]  /*4d80*/  IMAD.MOV.U32 R31, RZ, RZ, R28 ;  /* 0x000000ffff1f7224 */ /* 0x000fe400078e001c */
[C---:B------:R-:W-:Y:S01]  /*4d90*/  IMAD.WIDE R20, R180.reuse, 0x2, R20 ;  /* 0x00000002b4147825 */ /* 0x040fe200078e0214 */
[----:B------:R-:W-:Y:S03]  /*4da0*/  HMMA.16816.F32 R92, R56, R90, R92 ;  /* 0x0000005a385c723c */ /* 0x000fe6000000185c */
[----:B------:R-:W-:-:S04]  /*4db0*/  IMAD.WIDE R14, R180, 0x2, R14 ;  /* 0x00000002b40e7825 */ /* 0x000fc800078e020e */
[----:B------:R-:W-:Y:S02]  /*4dc0*/  IMAD.MOV.U32 R33, RZ, RZ, R30 ;  /* 0x000000ffff217224 */ /* 0x000fe400078e001e */
[----:B------:R-:W-:Y:S02]  /*4dd0*/  IMAD.MOV.U32 R28, RZ, RZ, R27 ;  /* 0x000000ffff1c7224 */ /* 0x000fe400078e001b */
[C---:B------:R-:W-:Y:S01]  /*4de0*/  IMAD.WIDE R18, R180.reuse, 0x2, R18 ;  /* 0x00000002b4127825 */ /* 0x040fe200078e0212 */
[----:B------:R-:W-:Y:S03]  /*4df0*/  HMMA.16816.F32 R84, R56, R66, R84 ;  /* 0x000000423854723c */ /* 0x000fe60000001854 */
[----:B------:R-:W-:Y:S01]  /*4e00*/  IMAD.WIDE R12, R180, 0x2, R12 ;  /* 0x00000002b40c7825 */ /* 0x000fe200078e020c */
[----:B------:R-:W-:-:S03]  /*4e10*/  UIADD3 UR4, UR4, -0x40, URZ ;  /* 0xffffffc004047890 */ /* 0x000fc6000fffe03f */
[----:B------:R-:W-:Y:S01]  /*4e20*/  IMAD.MOV.U32 R30, RZ, RZ, R29 ;  /* 0x000000ffff1e7224 */ /* 0x000fe200078e001d */
[----:B------:R-:W-:Y:S01]  /*4e30*/  HMMA.16816.F32 R68, R56, R62, R68 ;  /* 0x0000003e3844723c */ /* 0x000fe20000001844 */
[----:B------:R-:W-:Y:S02]  /*4e40*/  IMAD.MOV.U32 R27, RZ, RZ, R24 ;  /* 0x000000ffff1b7224 */ /* 0x000fe400078e0018 */
[----:B------:R-:W-:-:S04]  /*4e50*/  IMAD.WIDE R16, R180, 0x2, R16 ;  /* 0x00000002b4107825 */ /* 0x000fc800078e0210 */
[----:B------:R-:W-:Y:S01]  /*4e60*/  IMAD.WIDE R10, R180, 0x2, R10 ;  /* 0x00000002b40a7825 */ /* 0x000fe200078e020a */
[----:B-1----:R-:W-:Y:S03]  /*4e70*/  HMMA.16816.F32 R88, R52, R90, R140 ;  /* 0x0000005a3458723c */ /* 0x002fe6000000188c */
[----:B------:R-:W-:Y:S02]  /*4e80*/  IMAD.MOV.U32 R149, RZ, RZ, R64 ;  /* 0x000000ffff957224 */ /* 0x000fe400078e0040 */
[----:B------:R-:W-:Y:S02]  /*4e90*/  IMAD.MOV.U32 R148, RZ, RZ, R65 ;  /* 0x000000ffff947224 */ /* 0x000fe400078e0041 */
[----:B------:R-:W-:Y:S02]  /*4ea0*/  IMAD.MOV.U32 R47, RZ, RZ, R60 ;  /* 0x000000ffff2f7224 */ /* 0x000fe400078e003c */
[----:B------:R-:W-:-:S02]  /*4eb0*/  IMAD.MOV.U32 R46, RZ, RZ, R61 ;  /* 0x000000ffff2e7224 */ /* 0x000fc400078e003d */
[----:B------:R-:W-:Y:S02]  /*4ec0*/  IMAD.MOV.U32 R29, RZ, RZ, R26 ;  /* 0x000000ffff1d7224 */ /* 0x000fe400078e001a */
[----:B------:R-:W-:Y:S02]  /*4ed0*/  IMAD.MOV.U32 R24, RZ, RZ, R23 ;  /* 0x000000ffff187224 */ /* 0x000fe400078e0017 */
[----:B------:R-:W-:Y:S01]  /*4ee0*/  IMAD.WIDE R8, R180, 0x2, R8 ;  /* 0x00000002b4087825 */ /* 0x000fe200078e0208 */
[----:B------:R-:W-:Y:S03]  /*4ef0*/  HMMA.16816.F32 R100, R52, R66, R100 ;  /* 0x000000423464723c */ /* 0x000fe60000001864 */
[----:B------:R-:W-:Y:S02]  /*4f00*/  IMAD.MOV.U32 R151, RZ, RZ, R72 ;  /* 0x000000ffff977224 */ /* 0x000fe400078e0048 */
[----:B------:R-:W-:-:S02]  /*4f10*/  IMAD.MOV.U32 R150, RZ, RZ, R73 ;  /* 0x000000ffff967224 */ /* 0x000fc400078e0049 */
[C---:B------:R-:W-:Y:S01]  /*4f20*/  IMAD.WIDE R64, R180.reuse, 0x2, R40 ;  /* 0x00000002b4407825 */ /* 0x040fe200078e0228 */
[----:B------:R-:W-:Y:S03]  /*4f30*/  HMMA.16816.F32 R72, R52, R74, R80 ;  /* 0x0000004a3448723c */ /* 0x000fe60000001850 */
[----:B------:R-:W-:-:S04]  /*4f40*/  IMAD.WIDE R60, R180, 0x2, R38 ;  /* 0x00000002b43c7825 */ /* 0x000fc800078e0226 */
[----:B------:R-:W-:Y:S01]  /*4f50*/  IMAD.MOV.U32 R26, RZ, RZ, R25 ;  /* 0x000000ffff1a7224 */ /* 0x000fe200078e0019 */
[----:B------:R-:W-:Y:S01]  /*4f60*/  HMMA.16816.F32 R136, R52, R62, R136 ;  /* 0x0000003e3488723c */ /* 0x000fe20000001888 */
[----:B------:R-:W-:Y:S02]  /*4f70*/  IMAD.MOV.U32 R23, RZ, RZ, R20 ;  /* 0x000000ffff177224 */ /* 0x000fe400078e0014 */
        /* <DEDUP_REMOVED lines=8> */
[----:B------:R-:W-:Y:S02]  /*5000*/  IMAD.MOV.U32 R12, RZ, RZ, R11 ;  /* 0x000000ffff0c7224 */ /* 0x000fe400078e000b */
[----:B------:R-:W-:Y:S02]  /*5010*/  IMAD.MOV.U32 R21, RZ, RZ, R18 ;  /* 0x000000ffff157224 */ /* 0x000fe400078e0012 */
[----:B------:R-:W-:Y:S02]  /*5020*/  IMAD.MOV.U32 R16, RZ, RZ, R15 ;  /* 0x000000ffff107224 */ /* 0x000fe400078e000f */
[----:B------:R-:W-:Y:S02]  /*5030*/  IMAD.MOV.U32 R10, RZ, RZ, R8 ;  /* 0x000000ffff0a7224 */ /* 0x000fe400078e0008 */
[----:B------:R-:W-:Y:S02]  /*5040*/  IMAD.MOV.U32 R11, RZ, RZ, R9 ;  /* 0x000000ffff0b7224 */ /* 0x000fe400078e0009 */
[----:B------:R-:W-:-:S04]  /*5050*/  IMAD.WIDE R48, R180, 0x2, R48 ;  /* 0x00000002b4307825 */ /* 0x000fc800078e0230 */
[----:B------:R-:W-:-:S04]  /*5060*/  IMAD.WIDE R44, R180, 0x2, R44 ;  /* 0x00000002b42c7825 */ /* 0x000fc800078e022c */
        /* <DEDUP_REMOVED lines=9> */
[----:B------:R-:W-:Y:S01]  /*5100*/  IMAD.MOV.U32 R9, RZ, RZ, R7 ;  /* 0x000000ffff097224 */ /* 0x000fe200078e0007 */
[----:B------:R-:W-:Y:S01]  /*5110*/  @!P0 CALL.REL.NOINC `(.L_x_2) ;  /* 0x0000001000008944 */ /* 0x000fe20003c00000 */
[----:B------:R-:W-:Y:S05]  /*5120*/  BRA `(.L_x_3) ;  /* 0xffffdde000007947 */ /* 0x000fea000383ffff */
.L_x_2:
[----:B------:R-:W-:Y:S02]  /*5130*/  F2FP.PACK_AB R6, R91, R75 ;  /* 0x0000004b5b06723e */ /* 0x000fe400000000ff */
[----:B------:R-:W-:Y:S02]  /*5140*/  F2FP.PACK_AB R4, R115, R119 ;  /* 0x000000777304723e */ /* 0x000fe400000000ff */
[----:B------:R-:W-:Y:S02]  /*5150*/  F2FP.PACK_AB R8, R95, R99 ;  /* 0x000000635f08723e */ /* 0x000fe400000000ff */
[----:B------:R-:W-:Y:S02]  /*5160*/  F2FP.PACK_AB R10, R131, R135 ;  /* 0x00000087830a723e */ /* 0x000fe400000000ff */
[----:B------:R-:W-:-:S02]  /*5170*/  F2FP.PACK_AB R12, R89, R73 ;  /* 0x00000049590c723e */ /* 0x000fc400000000ff */
[----:B------:R-:W-:Y:S02]  /*5180*/  F2FP.PACK_AB R2, R113, R117 ;  /* 0x000000757102723e */ /* 0x000fe400000000ff */
        /* <DEDUP_REMOVED lines=26> */
.L_x_1:
[----:B------:R-:W0:Y:S01]  /*5330*/  S2R R22, SR_TID.X ;  /* 0x0000000000167919 */ /* 0x000e220000002100 */
[----:B------:R-:W-:Y:S01]  /*5340*/  LOP3.LUT R23, R218, 0x60, RZ, 0xc0, !PT ;  /* 0x00000060da177812 */ /* 0x000fe200078ec0ff */
[C---:B------:R-:W-:Y:S01]  /*5350*/  IMAD R34, R186.reuse, c[0x0][0x194], RZ ;  /* 0x00006500ba227a24 */ /* 0x040fe200078e02ff */
[----:B------:R-:W-:Y:S01]  /*5360*/  ISETP.GE.AND P0, PT, R186, c[0x0][0x178], PT ;  /* 0x00005e00ba007a0c */ /* 0x000fe20003f06270 */
[----:B------:R-:W-:Y:S01]  /*5370*/  BAR.SYNC.DEFER_BLOCKING 0x0 ;  /* 0x0000000000007b1d */ /* 0x000fe20000010000 */
[C-C-:B------:R-:W-:Y:S02]  /*5380*/  LOP3.LUT R25, R175.reuse, 0xa, R174.reuse, 0xfe, !PT ;  /* 0x0000000aaf197812 */ /* 0x140fe400078efeae */
[----:B------:R-:W-:-:S02]  /*5390*/  LOP3.LUT R24, R175, 0xc, R174, 0xfe, !PT ;  /* 0x0000000caf187812 */ /* 0x000fc400078efeae */
[--C-:B------:R-:W-:Y:S01]  /*53a0*/  LOP3.LUT R30, R175, 0xe, R174.reuse, 0xfe, !PT ;  /* 0x0000000eaf1e7812 */ /* 0x100fe200078efeae */
[----:B------:R-:W-:Y:S01]  /*53b0*/  IMAD R31, R25, c[0x0][0x198], RZ ;  /* 0x00006600191f7a24 */ /* 0x000fe200078e02ff */
[C-C-:B------:R-:W-:Y:S01]  /*53c0*/  LOP3.LUT R33, R175.reuse, 0x10, R174.reuse, 0xfe, !PT ;  /* 0x00000010af217812 */ /* 0x140fe200078efeae */
[----:B------:R-:W-:Y:S01]  /*53d0*/  IMAD R51, R24, c[0x0][0x198], RZ ;  /* 0x0000660018337a24 */ /* 0x000fe200078e02ff */
[C-C-:B------:R-:W-:Y:S01]  /*53e0*/  LOP3.LUT R58, R175.reuse, 0x12, R174.reuse, 0xfe, !PT ;  /* 0x00000012af3a7812 */ /* 0x140fe200078efeae */
[----:B------:R-:W-:Y:S01]  /*53f0*/  IMAD R53, R30, c[0x0][0x198], RZ ;  /* 0x000066001e357a24 */ /* 0x000fe200078e02ff */
[C-C-:B------:R-:W-:Y:S02]  /*5400*/  LOP3.LUT R54, R175.reuse, 0x14, R174.reuse, 0xfe, !PT ;  /* 0x00000014af367812 */ /* 0x140fe400078efeae */
[C-C-:B------:R-:W-:Y:S01]  /*5410*/  LOP3.LUT R55, R175.reuse, 0x16, R174.reuse, 0xfe, !PT ;  /* 0x00000016af377812 */ /* 0x140fe200078efeae */
[----:B------:R-:W-:Y:S01]  /*5420*/  IMAD R77, R58, c[0x0][0x198], RZ ;  /* 0x000066003a4d7a24 */ /* 0x000fe200078e02ff */
[C-C-:B------:R-:W-:Y:S01]  /*5430*/  LOP3.LUT R57, R175.reuse, 0x18, R174.reuse, 0xfe, !PT ;  /* 0x00000018af397812 */ /* 0x140fe200078efeae */
[----:B------:R-:W-:Y:S01]  /*5440*/  IMAD R79, R54, c[0x0][0x198], RZ ;  /* 0x00006600364f7a24 */ /* 0x000fe200078e02ff */
[--C-:B------:R-:W-:Y:S01]  /*5450*/  LOP3.LUT R56, R175, 0x1a, R174.reuse, 0xfe, !PT ;  /* 0x0000001aaf387812 */ /* 0x100fe200078efeae */
[----:B------:R-:W-:Y:S01]  /*5460*/  IMAD R81, R55, c[0x0][0x198], RZ ;  /* 0x0000660037517a24 */ /* 0x000fe200078e02ff */
[----:B------:R-:W-:Y:S01]  /*5470*/  LOP3.LUT R59, R175, 0x1c, R174, 0xfe, !PT ;  /* 0x0000001caf3b7812 */ /* 0x000fe200078efeae */
[C---:B0-----:R-:W-:Y:S01]  /*5480*/  IMAD.SHL.U32 R0, R22.reuse, 0x40, RZ ;  /* 0x0000004016007824 */ /* 0x041fe200078e00ff */
[----:B------:R-:W-:Y:S01]  /*5490*/  SHF.R.S32.HI R18, RZ, 0x4, R22 ;  /* 0x00000004ff127819 */ /* 0x000fe20000011416 */
[C---:B------:R-:W-:Y:S01]  /*54a0*/  IMAD.SHL.U32 R19, R22.reuse, 0x8, RZ ;  /* 0x0000000816137824 */ /* 0x040fe200078e00ff */
[----:B------:R-:W-:-:S02]  /*54b0*/  LOP3.LUT R20, R22, 0xc, RZ, 0xc0, !PT ;  /* 0x0000000c16147812 */ /* 0x000fc400078ec0ff */
[----:B------:R-:W-:Y:S02]  /*54c0*/  LOP3.LUT R0, R0, 0x1800, RZ, 0xc0, !PT ;  /* 0x0000180000007812 */ /* 0x000fe400078ec0ff */
[----:B------:R-:W-:Y:S01]  /*54d0*/  SGXT R18, R18, 0x1 ;  /* 0x000000011212781a */ /* 0x000fe20000000200 */
[----:B------:R-:W-:Y:S01]  /*54e0*/  IMAD R23, R20, 0x800, R23 ;  /* 0x0000080014177824 */ /* 0x000fe200078e0217 */
[----:B------:R-:W-:Y:S02]  /*54f0*/  LOP3.LUT R21, R0, 0x78, R19, 0xf8, !PT ;  /* 0x0000007800157812 */ /* 0x000fe400078ef813 */
[----:B------:R-:W-:Y:S01]  /*5500*/  LOP3.LUT R19, R19, 0x780, RZ, 0xc0, !PT ;  /* 0x0000078013137812 */ /* 0x000fe200078ec0ff */
[----:B------:R-:W-:Y:S01]  /*5510*/  IMAD R20, R20, 0x2, R23 ;  /* 0x0000000214147824 */ /* 0x000fe200078e0217 */
[----:B------:R-:W-:Y:S02]  /*5520*/  LOP3.LUT R18, R21, 0x2008, R18, 0x78, !PT ;  /* 0x0000200815127812 */ /* 0x000fe400078e7812 */
[----:B------:R-:W-:Y:S01]  /*5530*/  LEA R0, P2, R34, c[0x0][0x170], 0x1 ;  /* 0x00005c0022007a11 */ /* 0x000fe200078408ff */
[----:B------:R-:W-:Y:S01]  /*5540*/  IMAD.IADD R80, R19, 0x1, R20 ;  /* 0x0000000113507824 */ /* 0x000fe200078e0214 */
[----:B------:R-:W-:-:S02]  /*5550*/  LOP3.LUT R18, R18, 0x80, R22, 0xf8, !PT ;  /* 0x0000008012127812 */ /* 0x000fc400078ef816 */
[----:B------:R-:W-:Y:S02]  /*5560*/  LEA.HI.X.SX32 R34, R34, c[0x0][0x174], 0x1, P2 ;  /* 0x00005d0022227a11 */ /* 0x000fe400010f0eff */
[----:B------:R-:W-:Y:S01]  /*5570*/  LOP3.LUT R19, R18, 0x10, RZ, 0x3c, !PT ;  /* 0x0000001012137812 */ /* 0x000fe200078e3cff */
[----:B------:R-:W-:Y:S01]  /*5580*/  STS.64 [R18], R128 ;  /* 0x0000008012007388 */ /* 0x000fe20000000a00 */
[C---:B------:R-:W-:Y:S02]  /*5590*/  LOP3.LUT R82, R80.reuse, 0x8, RZ, 0x3c, !PT ;  /* 0x0000000850527812 */ /* 0x040fe400078e3cff */
[C---:B------:R-:W-:Y:S01]  /*55a0*/  LOP3.LUT R83, R80.reuse, 0x10, RZ, 0x3c, !PT ;  /* 0x0000001050537812 */ /* 0x040fe200078e3cff */
[----:B------:R-:W-:Y:S01]  /*55b0*/  STS.64 [R18+0x400], R16 ;  /* 0x0004001012007388 */ /* 0x000fe20000000a00 */
[----:B------:R-:W-:Y:S02]  /*55c0*/  LOP3.LUT R84, R80, 0x18, RZ, 0x3c, !PT ;  /* 0x0000001850547812 */ /* 0x000fe400078e3cff */
[C-C-:B------:R-:W-:Y:S01]  /*55d0*/  LOP3.LUT R76, R175.reuse, 0x1e, R174.reuse, 0xfe, !PT ;  /* 0x0000001eaf4c7812 */ /* 0x140fe200078efeae */
[----:B------:R-:W-:Y:S01]  /*55e0*/  STS.64 [R18+0x100], R92 ;  /* 0x0001005c12007388 */ /* 0x000fe20000000a00 */
[----:B------:R-:W-:-:S02]  /*55f0*/  LOP3.LUT R71, R175, 0x28, R174, 0xfe, !PT ;  /* 0x00000028af477812 */ /* 0x000fc400078efeae */
[C-C-:B------:R-:W-:Y:S01]  /*5600*/  LOP3.LUT R70, R175.reuse, 0x2a, R174.reuse, 0xfe, !PT ;  /* 0x0000002aaf467812 */ /* 0x140fe200078efeae */
[----:B------:R-:W-:Y:S01]  /*5610*/  STS.64 [R18+0x500], R14 ;  /* 0x0005000e12007388 */ /* 0x000fe20000000a00 */
[C-C-:B------:R-:W-:Y:S02]  /*5620*/  LOP3.LUT R69, R175.reuse, 0x2c, R174.reuse, 0xfe, !PT ;  /* 0x0000002caf457812 */ /* 0x140fe400078efeae */
[C-C-:B------:R-:W-:Y:S01]  /*5630*/  LOP3.LUT R68, R175.reuse, 0x2e, R174.reuse, 0xfe, !PT ;  /* 0x0000002eaf447812 */ /* 0x140fe200078efeae */
[----:B------:R-:W-:Y:S01]  /*5640*/  STS.64 [R18+0x200], R112 ;  /* 0x0002007012007388 */ /* 0x000fe20000000a00 */
[C-C-:B------:R-:W-:Y:S02]  /*5650*/  LOP3.LUT R67, R175.reuse, 0x30, R174.reuse, 0xfe, !PT ;  /* 0x00000030af437812 */ /* 0x140fe400078efeae */
[C-C-:B------:R-:W-:Y:S01]  /*5660*/  LOP3.LUT R66, R175.reuse, 0x32, R174.reuse, 0xfe, !PT ;  /* 0x00000032af427812 */ /* 0x140fe200078efeae */
[----:B------:R-:W-:Y:S01]  /*5670*/  STS.64 [R18+0x600], R2 ;  /* 0x0006000212007388 */ /* 0x000fe20000000a00 */
[----:B------:R-:W-:-:S02]  /*5680*/  LOP3.LUT R65, R175, 0x34, R174, 0xfe, !PT ;  /* 0x00000034af417812 */ /* 0x000fc400078efeae */
[C-C-:B------:R-:W-:Y:S01]  /*5690*/  LOP3.LUT R64, R175.reuse, 0x36, R174.reuse, 0xfe, !PT ;  /* 0x00000036af407812 */ /* 0x140fe200078efeae */
[----:B------:R0:W-:Y:S01]  /*56a0*/  STS.64 [R18+0x300], R72 ;  /* 0x0003004812007388 */ /* 0x0001e20000000a00 */
[C-C-:B------:R-:W-:Y:S02]  /*56b0*/  LOP3.LUT R63, R175.reuse, 0x38, R174.reuse, 0xfe, !PT ;  /* 0x00000038af3f7812 */ /* 0x140fe400078efeae */
[C-C-:B------:R-:W-:Y:S01]  /*56c0*/  LOP3.LUT R62, R175.reuse, 0x3a, R174.reuse, 0xfe, !PT ;  /* 0x0000003aaf3e7812 */ /* 0x140fe200078efeae */
[----:B------:R1:W-:Y:S01]  /*56d0*/  STS.64 [R18+0x700], R12 ;  /* 0x0007000c12007388 */ /* 0x0003e20000000a00 */
[C-C-:B------:R-:W-:Y:S02]  /*56e0*/  LOP3.LUT R61, R175.reuse, 0x3c, R174.reuse, 0xfe, !PT ;  /* 0x0000003caf3d7812 */ /* 0x140fe400078efeae */
[C-C-:B------:R-:W-:Y:S01]  /*56f0*/  LOP3.LUT R49, R175.reuse, 0x40, R174.reuse, 0xfe, !PT ;  /* 0x00000040af317812 */ /* 0x140fe200078efeae */
[----:B------:R-:W-:Y:S01]  /*5700*/  STS.64 [R19+0x4000], R130 ;  /* 0x0040008213007388 */ /* 0x000fe20000000a00 */
[----:B------:R-:W-:-:S02]  /*5710*/  LOP3.LUT R60, R175, 0x3e, R174, 0xfe, !PT ;  /* 0x0000003eaf3c7812 */ /* 0x000fc400078efeae */
[C-C-:B------:R-:W-:Y:S01]  /*5720*/  LOP3.LUT R99, R175.reuse, 0x42, R174.reuse, 0xfe, !PT ;  /* 0x00000042af637812 */ /* 0x140fe200078efeae */
[----:B------:R2:W-:Y:S01]  /*5730*/  STS.64 [R19+0x4400], R10 ;  /* 0x0044000a13007388 */ /* 0x0005e20000000a00 */
[C-C-:B0-----:R-:W-:Y:S02]  /*5740*/  LOP3.LUT R73, R175.reuse, 0x24, R174.reuse, 0xfe, !PT ;  /* 0x00000024af497812 */ /* 0x141fe400078efeae */
[C-C-:B------:R-:W-:Y:S01]  /*5750*/  LOP3.LUT R72, R175.reuse, 0x26, R174.reuse, 0xfe, !PT ;  /* 0x00000026af487812 */ /* 0x140fe200078efeae */
[----:B------:R-:W-:Y:S01]  /*5760*/  STS.64 [R19+0x4100], R94 ;  /* 0x0041005e13007388 */ /* 0x000fe20000000a00 */
[C---:B-1----:R-:W-:Y:S02]  /*5770*/  LOP3.LUT R12, R175.reuse, R174, RZ, 0xfc, !PT ;  /* 0x000000aeaf0c7212 */ /* 0x042fe400078efcff */
[----:B------:R-:W-:Y:S01]  /*5780*/  LOP3.LUT R98, R175, 0x44, R174, 0xfe, !PT ;  /* 0x00000044af627812 */ /* 0x000fe200078efeae */
[----:B------:R0:W-:Y:S01]  /*5790*/  STS.64 [R19+0x4500], R8 ;  /* 0x0045000813007388 */ /* 0x0001e20000000a00 */
[----:B------:R-:W-:-:S02]  /*57a0*/  ISETP.LT.AND P1, PT, R12, c[0x0][0x17c], !P0 ;  /* 0x00005f000c007a0c */ /* 0x000fc40004721270 */
[C-C-:B------:R-:W-:Y:S01]  /*57b0*/  LOP3.LUT R97, R175.reuse, 0x46, R174.reuse, 0xfe, !PT ;  /* 0x00000046af617812 */ /* 0x140fe200078efeae */
[----:B------:R-:W-:Y:S01]  /*57c0*/  STS.64 [R19+0x4200], R114 ;  /* 0x0042007213007388 */ /* 0x000fe20000000a00 */
[C-C-:B--2---:R-:W-:Y:S02]  /*57d0*/  LOP3.LUT R11, R175.reuse, 0x2, R174.reuse, 0xfe, !PT ;  /* 0x00000002af0b7812 */ /* 0x144fe400078efeae */
[--C-:B------:R-:W-:Y:S01]  /*57e0*/  LOP3.LUT R10, R175, 0x4, R174.reuse, 0xfe, !PT ;  /* 0x00000004af0a7812 */ /* 0x100fe200078efeae */
[----:B------:R1:W-:Y:S01]  /*57f0*/  STS.64 [R19+0x4600], R4 ;  /* 0x0046000413007388 */ /* 0x0003e20000000a00 */
[----:B------:R-:W-:Y:S02]  /*5800*/  ISETP.LT.AND P4, PT, R11, c[0x0][0x17c], !P0 ;  /* 0x00005f000b007a0c */ /* 0x000fe40004781270 */
[----:B------:R-:W-:Y:S01]  /*5810*/  ISETP.LT.AND P3, PT, R10, c[0x0][0x17c], !P0 ;  /* 0x00005f000a007a0c */ /* 0x000fe20004761270 */
[----:B------:R-:W-:Y:S01]  /*5820*/  STS.64 [R19+0x4300], R74 ;  /* 0x0043004a13007388 */ /* 0x000fe20000000a00 */
[----:B0-----:R-:W-:Y:S01]  /*5830*/  IMAD R9, R12, c[0x0][0x198], RZ ;  /* 0x000066000c097a24 */ /* 0x001fe200078e02ff */
[C-C-:B------:R-:W-:Y:S01]  /*5840*/  LOP3.LUT R8, R175.reuse, 0x8, R174.reuse, 0xfe, !PT ;  /* 0x00000008af087812 */ /* 0x140fe200078efeae */
[----:B------:R-:W-:Y:S01]  /*5850*/  IMAD R23, R10, c[0x0][0x198], RZ ;  /* 0x000066000a177a24 */ /* 0x000fe200078e02ff */
[----:B------:R0:W-:Y:S01]  /*5860*/  STS.64 [R19+0x4700], R6 ;  /* 0x0047000613007388 */ /* 0x0001e20000000a00 */
[----:B------:R-:W-:-:S02]  /*5870*/  LOP3.LUT R96, R175, 0x48, R174, 0xfe, !PT ;  /* 0x00000048af607812 */ /* 0x000fc400078efeae */
[----:B------:R-:W-:Y:S01]  /*5880*/  IMAD R29, R8, c[0x0][0x198], RZ ;  /* 0x00006600081d7a24 */ /* 0x000fe200078e02ff */
[----:B------:R-:W-:Y:S01]  /*5890*/  BAR.SYNC.DEFER_BLOCKING 0x0 ;  /* 0x0000000000007b1d */ /* 0x000fe20000010000 */
[-C--:B-1----:R-:W-:Y:S02]  /*58a0*/  LEA R4, P2, R9, R0.reuse, 0x1 ;  /* 0x0000000009047211 */ /* 0x082fe400078408ff */
[----:B------:R-:W-:Y:S02]  /*58b0*/  LEA R22, P5, R23, R0, 0x1 ;  /* 0x0000000017167211 */ /* 0x000fe400078a08ff */
[-C--:B------:R-:W-:Y:S02]  /*58c0*/  LEA.HI.X.SX32 R5, R9, R34.reuse, 0x1, P2 ;  /* 0x0000002209057211 */ /* 0x080fe400010f0eff */
[----:B------:R-:W-:Y:S01]  /*58d0*/  LOP3.LUT R9, R175, 0x6, R174, 0xfe, !PT ;  /* 0x00000006af097812 */ /* 0x000fe200078efeae */
[----:B0-----:R-:W-:Y:S01]  /*58e0*/  IMAD R19, R11, c[0x0][0x198], RZ ;  /* 0x000066000b137a24 */ /* 0x001fe200078e02ff */
[----:B------:R-:W-:-:S02]  /*58f0*/  LEA.HI.X.SX32 R23, R23, R34, 0x1, P5 ;  /* 0x0000002217177211 */ /* 0x000fc400028f0eff */
[C---:B------:R-:W-:Y:S01]  /*5900*/  ISETP.LT.AND P2, PT, R9.reuse, c[0x0][0x17c], !P0 ;  /* 0x00005f0009007a0c */ /* 0x040fe20004741270 */
[----:B------:R-:W-:Y:S01]  /*5910*/  IMAD R27, R9, c[0x0][0x198], RZ ;  /* 0x00006600091b7a24 */ /* 0x000fe200078e02ff */
[-C--:B------:R-:W-:Y:S02]  /*5920*/  LEA R20, P6, R19, R0.reuse, 0x1 ;  /* 0x0000000013147211 */ /* 0x080fe400078c08ff */
[----:B------:R-:W-:Y:S02]  /*5930*/  LEA R28, P5, R29, R0, 0x1 ;  /* 0x000000001d1c7211 */ /* 0x000fe400078a08ff */
[----:B------:R-:W-:Y:S02]  /*5940*/  LEA.HI.X.SX32 R21, R19, R34, 0x1, P6 ;  /* 0x0000002213157211 */ /* 0x000fe400030f0eff */
[----:B------:R-:W-:Y:S02]  /*5950*/  LEA R26, P6, R27, R0, 0x1 ;  /* 0x000000001b1a7211 */ /* 0x000fe400078c08ff */
[----:B------:R-:W-:-:S02]  /*5960*/  LEA.HI.X.SX32 R29, R29, R34, 0x1, P5 ;  /* 0x000000221d1d7211 */ /* 0x000fc400028f0eff */
[----:B------:R-:W-:Y:S01]  /*5970*/  LEA.HI.X.SX32 R27, R27, R34, 0x1, P6 ;  /* 0x000000221b1b7211 */ /* 0x000fe200030f0eff */
[----:B------:R-:W0:Y:S01]  /*5980*/  LDS.64 R2, [R80] ;  /* 0x0000000050027984 */ /* 0x000e220000000a00 */
[----:B------:R-:W-:Y:S02]  /*5990*/  LEA R32, P5, R51, R0, 0x1 ;  /* 0x0000000033207211 */ /* 0x000fe400078a08ff */
[C-C-:B------:R-:W-:Y:S01]  /*59a0*/  LOP3.LUT R75, R175.reuse, 0x20, R174.reuse, 0xfe, !PT ;  /* 0x00000020af4b7812 */ /* 0x140fe200078efeae */
[----:B------:R-:W1:Y:S01]  /*59b0*/  LDS.64 R16, [R82] ;  /* 0x0000000052107984 */ /* 0x000e620000000a00 */
[C-C-:B------:R-:W-:Y:S02]  /*59c0*/  LOP3.LUT R74, R175.reuse, 0x22, R174.reuse, 0xfe, !PT ;  /* 0x00000022af4a7812 */ /* 0x140fe400078efeae */
[C-C-:B------:R-:W-:Y:S01]  /*59d0*/  LOP3.LUT R95, R175.reuse, 0x4a, R174.reuse, 0xfe, !PT ;  /* 0x0000004aaf5f7812 */ /* 0x140fe200078efeae */
[----:B------:R-:W2:Y:S01]  /*59e0*/  LDS.64 R14, [R83] ;  /* 0x00000000530e7984 */ /* 0x000ea20000000a00 */
[----:B------:R-:W-:-:S02]  /*59f0*/  LOP3.LUT R94, R175, 0x4c, R174, 0xfe, !PT ;  /* 0x0000004caf5e7812 */ /* 0x000fc400078efeae */
[C-C-:B------:R-:W-:Y:S01]  /*5a00*/  LOP3.LUT R93, R175.reuse, 0x4e, R174.reuse, 0xfe, !PT ;  /* 0x0000004eaf5d7812 */ /* 0x140fe200078efeae */
[----:B------:R-:W3:Y:S01]  /*5a10*/  LDS.64 R6, [R84] ;  /* 0x0000000054067984 */ /* 0x000ee20000000a00 */
[C-C-:B------:R-:W-:Y:S02]  /*5a20*/  LOP3.LUT R92, R175.reuse, 0x50, R174.reuse, 0xfe, !PT ;  /* 0x00000050af5c7812 */ /* 0x140fe400078efeae */
[C-C-:B------:R-:W-:Y:S01]  /*5a30*/  LOP3.LUT R91, R175.reuse, 0x52, R174.reuse, 0xfe, !PT ;  /* 0x00000052af5b7812 */ /* 0x140fe200078efeae */
[----:B------:R-:W-:Y:S01]  /*5a40*/  LDS.64 R12, [R82+0x800] ;  /* 0x00080000520c7984 */ /* 0x000fe20000000a00 */
[C-C-:B------:R-:W-:Y:S02]  /*5a50*/  LOP3.LUT R90, R175.reuse, 0x54, R174.reuse, 0xfe, !PT ;  /* 0x00000054af5a7812 */ /* 0x140fe400078efeae */
[C-C-:B------:R-:W-:Y:S01]  /*5a60*/  LOP3.LUT R89, R175.reuse, 0x56, R174.reuse, 0xfe, !PT ;  /* 0x00000056af597812 */ /* 0x140fe200078efeae */
[----:B------:R-:W-:Y:S01]  /*5a70*/  LDS.64 R10, [R83+0x800] ;  /* 0x00080000530a7984 */ /* 0x000fe20000000a00 */
[----:B------:R-:W-:-:S02]  /*5a80*/  LOP3.LUT R88, R175, 0x58, R174, 0xfe, !PT ;  /* 0x00000058af587812 */ /* 0x000fc400078efeae */
[C-C-:B------:R-:W-:Y:S01]  /*5a90*/  LOP3.LUT R87, R175.reuse, 0x5a, R174.reuse, 0xfe, !PT ;  /* 0x0000005aaf577812 */ /* 0x140fe200078efeae */
[----:B------:R-:W-:Y:S01]  /*5aa0*/  LDS.64 R18, [R80+0x1000] ;  /* 0x0010000050127984 */ /* 0x000fe20000000a00 */
[C-C-:B------:R-:W-:Y:S02]  /*5ab0*/  LOP3.LUT R86, R175.reuse, 0x5c, R174.reuse, 0xfe, !PT ;  /* 0x0000005caf567812 */ /* 0x140fe400078efeae */
[C-C-:B------:R-:W-:Y:S02]  /*5ac0*/  LOP3.LUT R48, R175.reuse, 0x60, R174.reuse, 0xfe, !PT ;  /* 0x00000060af307812 */ /* 0x140fe400078efeae */
[C-C-:B------:R-:W-:Y:S02]  /*5ad0*/  LOP3.LUT R47, R175.reuse, 0x62, R174.reuse, 0xfe, !PT ;  /* 0x00000062af2f7812 */ /* 0x140fe400078efeae */
[C-C-:B------:R-:W-:Y:S02]  /*5ae0*/  LOP3.LUT R85, R175.reuse, 0x5e, R174.reuse, 0xfe, !PT ;  /* 0x0000005eaf557812 */ /* 0x140fe400078efeae */
[----:B------:R-:W-:-:S02]  /*5af0*/  LOP3.LUT R46, R175, 0x64, R174, 0xfe, !PT ;  /* 0x00000064af2e7812 */ /* 0x000fc400078efeae */
[C-C-:B------:R-:W-:Y:S02]  /*5b00*/  LOP3.LUT R45, R175.reuse, 0x66, R174.reuse, 0xfe, !PT ;  /* 0x00000066af2d7812 */ /* 0x140fe400078efeae */
[C-C-:B------:R-:W-:Y:S02]  /*5b10*/  LOP3.LUT R43, R175.reuse, 0x6a, R174.reuse, 0xfe, !PT ;  /* 0x0000006aaf2b7812 */ /* 0x140fe400078efeae */
[C-C-:B------:R-:W-:Y:S01]  /*5b20*/  LOP3.LUT R41, R175.reuse, 0x6e, R174.reuse, 0xfe, !PT ;  /* 0x0000006eaf297812 */ /* 0x140fe200078efeae */
[----:B0-----:R0:W-:Y:S01]  /*5b30*/  @P1 STG.E.U16 [R4.64], R2 ;  /* 0x0000000204001986 */ /* 0x0011e2000c101506 */
[----:B------:R-:W-:Y:S02]  /*5b40*/  ISETP.LT.AND P1, PT, R8, c[0x0][0x17c], !P0 ;  /* 0x00005f0008007a0c */ /* 0x000fe40004721270 */
[C-C-:B------:R-:W-:Y:S01]  /*5b50*/  LOP3.LUT R44, R175.reuse, 0x68, R174.reuse, 0xfe, !PT ;  /* 0x00000068af2c7812 */ /* 0x140fe200078efeae */
[----:B------:R-:W4:Y:S01]  /*5b60*/  LDS.64 R4, [R80+0x800] ;  /* 0x0008000050047984 */ /* 0x000f220000000a00 */
[----:B------:R-:W-:-:S02]  /*5b70*/  LOP3.LUT R42, R175, 0x6c, R174, 0xfe, !PT ;  /* 0x0000006caf2a7812 */ /* 0x000fc400078efeae */
[C-C-:B------:R-:W-:Y:S01]  /*5b80*/  LOP3.LUT R40, R175.reuse, 0x70, R174.reuse, 0xfe, !PT ;  /* 0x00000070af287812 */ /* 0x140fe200078efeae */
[----:B------:R-:W5:Y:S01]  /*5b90*/  LDS.64 R8, [R84+0x800] ;  /* 0x0008000054087984 */ /* 0x000f620000000a00 */
[C-C-:B------:R-:W-:Y:S02]  /*5ba0*/  LOP3.LUT R39, R175.reuse, 0x72, R174.reuse, 0xfe, !PT ;  /* 0x00000072af277812 */ /* 0x140fe400078efeae */
[----:B------:R-:W-:Y:S01]  /*5bb0*/  LOP3.LUT R38, R175, 0x74, R174, 0xfe, !PT ;  /* 0x00000074af267812 */ /* 0x000fe200078efeae */
[----:B-1----:R-:W-:Y:S01]  /*5bc0*/  @P4 STG.E.U16 [R20.64], R16 ;  /* 0x0000001014004986 */ /* 0x002fe2000c101506 */
[----:B------:R-:W-:Y:S02]  /*5bd0*/  ISETP.LT.AND P4, PT, R24, c[0x0][0x17c], !P0 ;  /* 0x00005f0018007a0c */ /* 0x000fe40004781270 */
[----:B0-----:R-:W-:Y:S01]  /*5be0*/  PRMT R2, R2, 0x7632, R2 ;  /* 0x0000763202027816 */ /* 0x001fe20000000002 */
[----:B--2---:R0:W-:Y:S01]  /*5bf0*/  @P3 STG.E.U16 [R22.64], R14 ;  /* 0x0000000e16003986 */ /* 0x0041e2000c101506 */
[----:B------:R-:W-:-:S02]  /*5c00*/  ISETP.LT.AND P3, PT, R30, c[0x0][0x17c], !P0 ;  /* 0x00005f001e007a0c */ /* 0x000fc40004761270 */
[----:B------:R-:W-:Y:S01]  /*5c10*/  LEA R30, P6, R31, R0, 0x1 ;  /* 0x000000001f1e7211 */ /* 0x000fe200078c08ff */
[----:B---3--:R1:W-:Y:S01]  /*5c20*/  @P2 STG.E.U16 [R26.64], R6 ;  /* 0x000000061a002986 */ /* 0x0083e2000c101506 */
[----:B------:R-:W-:Y:S02]  /*5c30*/  ISETP.LT.AND P2, PT, R25, c[0x0][0x17c], !P0 ;  /* 0x00005f0019007a0c */ /* 0x000fe40004741270 */
[----:B------:R-:W-:Y:S01]  /*5c40*/  LEA.HI.X.SX32 R31, R31, R34, 0x1, P6 ;  /* 0x000000221f1f7211 */ /* 0x000fe200030f0eff */
[----:B------:R-:W2:Y:S01]  /*5c50*/  LDS.64 R24, [R82+0x1000] ;  /* 0x0010000052187984 */ /* 0x000ea20000000a00 */
[----:B------:R-:W-:Y:S02]  /*5c60*/  LEA R50, P6, R53, R0, 0x1 ;  /* 0x0000000035327211 */ /* 0x000fe400078c08ff */
[----:B------:R-:W-:Y:S01]  /*5c70*/  LOP3.LUT R37, R175, 0x76, R174, 0xfe, !PT ;  /* 0x00000076af257812 */ /* 0x000fe200078efeae */
[----:B------:R-:W3:Y:S01]  /*5c80*/  LDS.64 R20, [R83+0x1000] ;  /* 0x0010000053147984 */ /* 0x000ee20000000a00 */
[----:B0-----:R-:W-:-:S02]  /*5c90*/  PRMT R14, R14, 0x7632, R14 ;  /* 0x000076320e0e7816 */ /* 0x001fc4000000000e */
[--C-:B------:R-:W-:Y:S01]  /*5ca0*/  LOP3.LUT R36, R175, 0x78, R174.reuse, 0xfe, !PT ;  /* 0x00000078af247812 */ /* 0x100fe200078efeae */
[----:B-1----:R-:W-:Y:S01]  /*5cb0*/  IMAD R27, R33, c[0x0][0x198], RZ ;  /* 0x00006600211b7a24 */ /* 0x002fe200078e02ff */
[----:B------:R-:W0:Y:S01]  /*5cc0*/  LDS.64 R22, [R84+0x1000] ;  /* 0x0010000054167984 */ /* 0x000e220000000a00 */
[C-C-:B------:R-:W-:Y:S02]  /*5cd0*/  LOP3.LUT R35, R175.reuse, 0x7a, R174.reuse, 0xfe, !PT ;  /* 0x0000007aaf237812 */ /* 0x140fe400078efeae */
[C-C-:B------:R-:W-:Y:S02]  /*5ce0*/  LOP3.LUT R78, R175.reuse, 0x7c, R174.reuse, 0xfe, !PT ;  /* 0x0000007caf4e7812 */ /* 0x140fe400078efeae */
[----:B------:R-:W-:Y:S01]  /*5cf0*/  LOP3.LUT R174, R175, 0x7e, R174, 0xfe, !PT ;  /* 0x0000007eafae7812 */ /* 0x000fe200078efeae */
[----:B----4-:R1:W-:Y:S01]  /*5d00*/  @P1 STG.E.U16 [R28.64], R4 ;  /* 0x000000041c001986 */ /* 0x0103e2000c101506 */
[----:B------:R-:W-:Y:S02]  /*5d10*/  ISETP.LT.AND P1, PT, R33, c[0x0][0x17c], !P0 ;  /* 0x00005f0021007a0c */ /* 0x000fe40004721270 */
[----:B------:R-:W-:Y:S01]  /*5d20*/  LEA.HI.X.SX32 R33, R51, R34, 0x1, P5 ;  /* 0x0000002233217211 */ /* 0x000fe200028f0eff */
[----:B------:R-:W-:Y:S01]  /*5d30*/  @P2 STG.E.U16 [R30.64], R12 ;  /* 0x0000000c1e002986 */ /* 0x000fe2000c101506 */
[----:B------:R-:W-:-:S02]  /*5d40*/  LEA R52, P2, R27, R0, 0x1 ;  /* 0x000000001b347211 */ /* 0x000fc400078408ff */
[-C--:B------:R-:W-:Y:S01]  /*5d50*/  LEA.HI.X.SX32 R51, R53, R34.reuse, 0x1, P6 ;  /* 0x0000002235337211 */ /* 0x080fe200030f0eff */
[----:B------:R4:W-:Y:S01]  /*5d60*/  @P4 STG.E.U16 [R32.64], R10 ;  /* 0x0000000a20004986 */ /* 0x0009e2000c101506 */
[----:B------:R-:W-:Y:S02]  /*5d70*/  LEA.HI.X.SX32 R53, R27, R34, 0x1, P2 ;  /* 0x000000221b357211 */ /* 0x000fe400010f0eff */
[----:B------:R-:W-:Y:S01]  /*5d80*/  ISETP.LT.AND P2, PT, R58, c[0x0][0x17c], !P0 ;  /* 0x00005f003a007a0c */ /* 0x000fe20004741270 */
[----:B------:R-:W0:Y:S01]  /*5d90*/  LDS.64 R26, [R80+0x1800] ;  /* 0x00180000501a7984 */ /* 0x000e220000000a00 */
[----:B-1----:R-:W-:Y:S02]  /*5da0*/  PRMT R4, R4, 0x7632, R4 ;  /* 0x0000763204047816 */ /* 0x002fe40000000004 */
[----:B------:R-:W-:Y:S01]  /*5db0*/  ISETP.LT.AND P5, PT, R99, c[0x0][0x17c], !P0 ;  /* 0x00005f0063007a0c */ /* 0x000fe200047a1270 */
[----:B------:R-:W1:Y:S04]  /*5dc0*/  LDS.64 R28, [R82+0x1800] ;  /* 0x00180000521c7984 */ /* 0x000e680000000a00 */
[----:B-----5:R5:W-:Y:S01]  /*5dd0*/  @P3 STG.E.U16 [R50.64], R8 ;  /* 0x0000000832003986 */ /* 0x020be2000c101506 */
[----:B------:R-:W-:-:S02]  /*5de0*/  ISETP.LT.AND P3, PT, R54, c[0x0][0x17c], !P0 ;  /* 0x00005f0036007a0c */ /* 0x000fc40004761270 */
[----:B------:R-:W-:Y:S01]  /*5df0*/  LEA R54, P4, R77, R0, 0x1 ;  /* 0x000000004d367211 */ /* 0x000fe200078808ff */
[----:B------:R-:W1:Y:S01]  /*5e00*/  LDS.64 R30, [R83+0x1800] ;  /* 0x00180000531e7984 */ /* 0x000e620000000a00 */
[----:B----4-:R-:W-:-:S03]  /*5e10*/  PRMT R10, R10, 0x7632, R10 ;  /* 0x000076320a0a7816 */ /* 0x010fc6000000000a */
[----:B------:R4:W-:Y:S01]  /*5e20*/  @P1 STG.E.U16 [R52.64], R18 ;  /* 0x0000001234001986 */ /* 0x0009e2000c101506 */
[----:B------:R-:W-:Y:S02]  /*5e30*/  ISETP.LT.AND P1, PT, R55, c[0x0][0x17c], !P0 ;  /* 0x00005f0037007a0c */ /* 0x000fe40004721270 */
[----:B------:R-:W-:Y:S01]  /*5e40*/  LEA.HI.X.SX32 R55, R77, R34, 0x1, P4 ;  /* 0x000000224d377211 */ /* 0x000fe200020f0eff */
[----:B------:R-:W1:Y:S01]  /*5e50*/  LDS.64 R32, [R84+0x1800] ;  /* 0x0018000054207984 */ /* 0x000e620000000a00 */
[C---:B-----5:R-:W-:Y:S01]  /*5e60*/  LEA R50, P6, R79.reuse, R0, 0x1 ;  /* 0x000000004f327211 */ /* 0x060fe200078c08ff */
[----:B------:R-:W-:Y:S02]  /*5e70*/  IMAD R77, R56, c[0x0][0x198], RZ ;  /* 0x00006600384d7a24 */ /* 0x000fe400078e02ff */
[----:B--2---:R2:W-:Y:S01]  /*5e80*/  @P2 STG.E.U16 [R54.64], R24 ;  /* 0x0000001836002986 */ /* 0x0045e2000c101506 */
[----:B------:R-:W-:Y:S02]  /*5e90*/  LEA.HI.X.SX32 R51, R79, R34, 0x1, P6 ;  /* 0x000000224f337211 */ /* 0x000fe400030f0eff */
[C---:B------:R-:W-:Y:S01]  /*5ea0*/  ISETP.LT.AND P2, PT, R57.reuse, c[0x0][0x17c], !P0 ;  /* 0x00005f0039007a0c */ /* 0x040fe20004741270 */
[----:B------:R-:W-:Y:S01]  /*5eb0*/  IMAD R57, R57, c[0x0][0x198], RZ ;  /* 0x0000660039397a24 */ /* 0x000fe200078e02ff */
[-C--:B----4-:R-:W-:Y:S01]  /*5ec0*/  LEA R52, P4, R81, R0.reuse, 0x1 ;  /* 0x0000000051347211 */ /* 0x090fe200078808ff */
[----:B---3--:R3:W-:Y:S01]  /*5ed0*/  @P3 STG.E.U16 [R50.64], R20 ;  /* 0x0000001432003986 */ /* 0x0087e2000c101506 */
[----:B------:R-:W-:-:S02]  /*5ee0*/  LEA R58, P6, R77, R0, 0x1 ;  /* 0x000000004d3a7211 */ /* 0x000fc400078c08ff */
[----:B------:R-:W-:Y:S02]  /*5ef0*/  LEA.HI.X.SX32 R53, R81, R34, 0x1, P4 ;  /* 0x0000002251357211 */ /* 0x000fe400020f0eff */
[----:B------:R-:W-:Y:S01]  /*5f00*/  ISETP.LT.AND P4, PT, R56, c[0x0][0x17c], !P0 ;  /* 0x00005f0038007a0c */ /* 0x000fe20004781270 */
[----:B--2---:R-:W-:Y:S01]  /*5f10*/  IMAD R55, R59, c[0x0][0x198], RZ ;  /* 0x000066003b377a24 */ /* 0x004fe200078e02ff */
[----:B------:R-:W-:Y:S01]  /*5f20*/  LEA R56, P3, R57, R0, 0x1 ;  /* 0x0000000039387211 */ /* 0x000fe200078608ff */
[----:B0-----:R0:W-:Y:S01]  /*5f30*/  @P1 STG.E.U16 [R52.64], R22 ;  /* 0x0000001634001986 */ /* 0x0011e2000c101506 */
[----:B------:R-:W-:Y:S02]  /*5f40*/  ISETP.LT.AND P1, PT, R59, c[0x0][0x17c], !P0 ;  /* 0x00005f003b007a0c */ /* 0x000fe40004721270 */
[-C--:B------:R-:W-:Y:S02]  /*5f50*/  LEA.HI.X.SX32 R57, R57, R34.reuse, 0x1, P3 ;  /* 0x0000002239397211 */ /* 0x080fe400018f0eff */
[----:B------:R-:W-:Y:S01]  /*5f60*/  LEA.HI.X.SX32 R59, R77, R34, 0x1, P6 ;  /* 0x000000224d3b7211 */ /* 0x000fe200030f0eff */
[C---:B------:R-:W-:Y:S01]  /*5f70*/  IMAD R77, R76.reuse, c[0x0][0x198], RZ ;  /* 0x000066004c4d7a24 */ /* 0x040fe200078e02ff */
[----:B------:R-:W-:Y:S01]  /*5f80*/  ISETP.LT.AND P3, PT, R76, c[0x0][0x17c], !P0 ;  /* 0x00005f004c007a0c */ /* 0x000fe20004761270 */
[----:B------:R2:W-:Y:S01]  /*5f90*/  @P2 STG.E.U16 [R56.64], R26 ;  /* 0x0000001a38002986 */ /* 0x0005e2000c101506 */
[----:B---3--:R-:W-:-:S02]  /*5fa0*/  LEA R50, P2, R55, R0, 0x1 ;  /* 0x0000000037327211 */ /* 0x008fc400078408ff */
[----:B------:R-:W-:Y:S01]  /*5fb0*/  PRMT R18, R18, 0x7632, R18 ;  /* 0x0000763212127816 */ /* 0x000fe20000000012 */
[----:B-1----:R1:W-:Y:S01]  /*5fc0*/  @P4 STG.E.U16 [R58.64], R28 ;  /* 0x0000001c3a004986 */ /* 0x0023e2000c101506 */
[----:B------:R-:W-:Y:S02]  /*5fd0*/  LEA.HI.X.SX32 R51, R55, R34, 0x1, P2 ;  /* 0x0000002237337211 */ /* 0x000fe400010f0eff */
[C---:B------:R-:W-:Y:S01]  /*5fe0*/  ISETP.LT.AND P2, PT, R75.reuse, c[0x0][0x17c], !P0 ;  /* 0x00005f004b007a0c */ /* 0x040fe20004741270 */
[----:B------:R-:W-:Y:S01]  /*5ff0*/  IMAD R75, R75, c[0x0][0x198], RZ ;  /* 0x000066004b4b7a24 */ /* 0x000fe200078e02ff */
[C---:B0-----:R-:W-:Y:S01]  /*6000*/  LEA R52, P6, R77.reuse, R0, 0x1 ;  /* 0x000000004d347211 */ /* 0x041fe200078c08ff */
[----:B------:R0:W-:Y:S01]  /*6010*/  @P1 STG.E.U16 [R50.64], R30 ;  /* 0x0000001e32001986 */ /* 0x0001e2000c101506 */
[C---:B------:R-:W-:Y:S01]  /*6020*/  ISETP.LT.AND P1, PT, R74.reuse, c[0x0][0x17c], !P0 ;  /* 0x00005f004a007a0c */ /* 0x040fe20004721270 */
[----:B--2---:R-:W-:Y:S01]  /*6030*/  IMAD R57, R74, c[0x0][0x198], RZ ;  /* 0x000066004a397a24 */ /* 0x004fe200078e02ff */
[----:B------:R-:W-:-:S02]  /*6040*/  LEA.HI.X.SX32 R53, R77, R34, 0x1, P6 ;  /* 0x000000224d357211 */ /* 0x000fc400030f0eff */
[C---:B------:R-:W-:Y:S01]  /*6050*/  LEA R54, P6, R75.reuse, R0, 0x1 ;  /* 0x000000004b367211 */ /* 0x040fe200078c08ff */
[----:B-1----:R-:W-:Y:S01]  /*6060*/  IMAD R59, R68, c[0x0][0x198], RZ ;  /* 0x00006600443b7a24 */ /* 0x002fe200078e02ff */
[----:B------:R-:W-:Y:S01]  /*6070*/  PRMT R28, R16, 0x7632, R28 ;  /* 0x00007632101c7816 */ /* 0x000fe2000000001c */
[----:B------:R1:W-:Y:S01]  /*6080*/  @P3 STG.E.U16 [R52.64], R32 ;  /* 0x0000002034003986 */ /* 0x0003e2000c101506 */
[----:B------:R-:W-:Y:S02]  /*6090*/  LEA.HI.X.SX32 R55, R75, R34, 0x1, P6 ;  /* 0x000000224b377211 */ /* 0x000fe400030f0eff */
[C---:B------:R-:W-:Y:S01]  /*60a0*/  ISETP.LT.AND P6, PT, R73.reuse, c[0x0][0x17c], !P0 ;  /* 0x00005f0049007a0c */ /* 0x040fe200047c1270 */
[----:B------:R-:W-:Y:S01]  /*60b0*/  IMAD R73, R73, c[0x0][0x198], RZ ;  /* 0x0000660049497a24 */ /* 0x000fe200078e02ff */
[----:B------:R-:W-:Y:S01]  /*60c0*/  LEA R56, P3, R57, R0, 0x1 ;  /* 0x0000000039387211 */ /* 0x000fe200078608ff */
[----:B------:R2:W-:Y:S01]  /*60d0*/  @P2 STG.E.U16 [R54.64], R2 ;  /* 0x0000000236002986 */ /* 0x0005e2000c101506 */
[----:B------:R-:W-:-:S02]  /*60e0*/  ISETP.LT.AND P2, PT, R72, c[0x0][0x17c], !P0 ;  /* 0x00005f0048007a0c */ /* 0x000fc40004741270 */
[----:B------:R-:W-:Y:S02]  /*60f0*/  LEA.HI.X.SX32 R57, R57, R34, 0x1, P3 ;  /* 0x0000002239397211 */ /* 0x000fe400018f0eff */
[C---:B0-----:R-:W-:Y:S01]  /*6100*/  LEA R50, P3, R73.reuse, R0, 0x1 ;  /* 0x0000000049327211 */ /* 0x041fe200078608ff */
        /* <DEDUP_REMOVED lines=8> */
[----:B------:R-:W-:-:S02]  /*6190*/  PRMT R20, R20, 0x7632, R20 ;  /* 0x0000763214147816 */ /* 0x000fc40000000014 */
[----:B------:R-:W-:Y:S02]  /*61a0*/  LEA.HI.X.SX32 R53, R53, R34, 0x1, P3 ;  /* 0x0000002235357211 */ /* 0x000fe400018f0eff */
[C---:B--2---:R-:W-:Y:S01]  /*61b0*/  LEA R54, P6, R71.reuse, R0, 0x1 ;  /* 0x0000000047367211 */ /* 0x044fe200078c08ff */
[C---:B0-----:R-:W-:Y:S01]  /*61c0*/  IMAD R57, R70.reuse, c[0x0][0x198], RZ ;  /* 0x0000660046397a24 */ /* 0x041fe200078e02ff */
[----:B------:R-:W-:Y:S01]  /*61d0*/  ISETP.LT.AND P3, PT, R70, c[0x0][0x17c], !P0 ;  /* 0x00005f0046007a0c */ /* 0x000fe20004761270 */
[----:B------:R0:W-:Y:S01]  /*61e0*/  @P2 STG.E.U16 [R52.64], R26 ;  /* 0x0000001a34002986 */ /* 0x0001e2000c101506 */
[----:B------:R-:W-:Y:S02]  /*61f0*/  LEA.HI.X.SX32 R55, R71, R34, 0x1, P6 ;  /* 0x0000002247377211 */ /* 0x000fe400030f0eff */
[C---:B------:R-:W-:Y:S01]  /*6200*/  ISETP.LT.AND P2, PT, R69.reuse, c[0x0][0x17c], !P0 ;  /* 0x00005f0045007a0c */ /* 0x040fe20004741270 */
[----:B------:R-:W-:Y:S01]  /*6210*/  IMAD R69, R69, c[0x0][0x198], RZ ;  /* 0x0000660045457a24 */ /* 0x000fe200078e02ff */
[C---:B------:R-:W-:Y:S01]  /*6220*/  LEA R56, P6, R57.reuse, R0, 0x1 ;  /* 0x0000000039387211 */ /* 0x040fe200078c08ff */
[----:B------:R2:W-:Y:S01]  /*6230*/  @P1 STG.E.U16 [R54.64], R4 ;  /* 0x0000000436001986 */ /* 0x0005e2000c101506 */
[----:B------:R-:W-:Y:S01]  /*6240*/  PRMT R28, R12, 0x7632, R28 ;  /* 0x000076320c1c7816 */ /* 0x000fe2000000001c */
[----:B-1----:R-:W-:Y:S01]  /*6250*/  IMAD.MOV.U32 R14, RZ, RZ, c[0x0][0x198] ;  /* 0x00006600ff0e7624 */ /* 0x002fe200078e00ff */
[----:B------:R-:W-:-:S02]  /*6260*/  LEA.HI.X.SX32 R57, R57, R34, 0x1, P6 ;  /* 0x0000002239397211 */ /* 0x000fc400030f0eff */
[C---:B------:R-:W-:Y:S02]  /*6270*/  LEA R50, P6, R69.reuse, R0, 0x1 ;  /* 0x0000000045327211 */ /* 0x040fe400078c08ff */
[----:B------:R-:W-:Y:S01]  /*6280*/  ISETP.LT.AND P1, PT, R68, c[0x0][0x17c], !P0 ;  /* 0x00005f0044007a0c */ /* 0x000fe20004721270 */
[----:B------:R1:W-:Y:S01]  /*6290*/  @P3 STG.E.U16 [R56.64], R28 ;  /* 0x0000001c38003986 */ /* 0x0003e2000c101506 */
[----:B------:R-:W-:Y:S02]  /*62a0*/  LEA.HI.X.SX32 R51, R69, R34, 0x1, P6 ;  /* 0x0000002245337211 */ /* 0x000fe400030f0eff */
[C---:B------:R-:W-:Y:S01]  /*62b0*/  ISETP.LT.AND P6, PT, R67.reuse, c[0x0][0x17c], !P0 ;  /* 0x00005f0043007a0c */ /* 0x040fe200047c1270 */
[----:B------:R-:W-:Y:S01]  /*62c0*/  IMAD R67, R67, c[0x0][0x198], RZ ;  /* 0x0000660043437a24 */ /* 0x000fe200078e02ff */
[----:B0-----:R-:W-:Y:S01]  /*62d0*/  LEA R52, P3, R59, R0, 0x1 ;  /* 0x000000003b347211 */ /* 0x001fe200078608ff */
[----:B------:R0:W-:Y:S01]  /*62e0*/  @P2 STG.E.U16 [R50.64], R10 ;  /* 0x0000000a32002986 */ /* 0x0001e2000c101506 */
[----:B------:R-:W-:-:S02]  /*62f0*/  PRMT R26, R8, 0x7632, R26 ;  /* 0x00007632081a7816 */ /* 0x000fc4000000001a */
[----:B------:R-:W-:Y:S01]  /*6300*/  LEA.HI.X.SX32 R53, R59, R34, 0x1, P3 ;  /* 0x000000223b357211 */ /* 0x000fe200018f0eff */
[----:B------:R-:W-:Y:S01]  /*6310*/  IMAD R59, R62, c[0x0][0x198], RZ ;  /* 0x000066003e3b7a24 */ /* 0x000fe200078e02ff */
[C---:B--2---:R-:W-:Y:S01]  /*6320*/  LEA R54, P3, R67.reuse, R0, 0x1 ;  /* 0x0000000043367211 */ /* 0x044fe200078608ff */
[C---:B-1----:R-:W-:Y:S01]  /*6330*/  IMAD R57, R66.reuse, c[0x0][0x198], RZ ;  /* 0x0000660042397a24 */ /* 0x042fe200078e02ff */
[----:B------:R-:W-:Y:S01]  /*6340*/  ISETP.LT.AND P2, PT, R66, c[0x0][0x17c], !P0 ;  /* 0x00005f0042007a0c */ /* 0x000fe20004741270 */
        /* <DEDUP_REMOVED lines=8> */
[C---:B0-----:R-:W-:Y:S01]  /*63d0*/  LEA R50, P6, R65.reuse, R0, 0x1 ;  /* 0x0000000041327211 */ /* 0x041fe200078c08ff */
        /* <DEDUP_REMOVED lines=10> */
[C---:B--2---:R-:W-:Y:S02]  /*6480*/  LEA R54, P6, R63.reuse, R0, 0x1 ;  /* 0x000000003f367211 */ /* 0x044fe400078c08ff */
[----:B------:R-:W-:Y:S01]  /*6490*/  PRMT R2, R26, 0x7632, R2 ;  /* 0x000076321a027816 */ /* 0x000fe20000000002 */
[----:B------:R2:W-:Y:S01]  /*64a0*/  @P3 STG.E.U16 [R52.64], R26 ;  /* 0x0000001a34003986 */ /* 0x0005e2000c101506 */
[----:B------:R-:W-:Y:S02]  /*64b0*/  LEA.HI.X.SX32 R55, R63, R34, 0x1, P6 ;  /* 0x000000223f377211 */ /* 0x000fe400030f0eff */
[C---:B------:R-:W-:Y:S01]  /*64c0*/  ISETP.LT.AND P6, PT, R61.reuse, c[0x0][0x17c], !P0 ;  /* 0x00005f003d007a0c */ /* 0x040fe200047c1270 */
[----:B------:R-:W-:Y:S01]  /*64d0*/  IMAD R61, R61, c[0x0][0x198], RZ ;  /* 0x000066003d3d7a24 */ /* 0x000fe200078e02ff */
[----:B------:R-:W-:Y:S01]  /*64e0*/  ISETP.LT.AND P1, PT, R62, c[0x0][0x17c], !P0 ;  /* 0x00005f003e007a0c */ /* 0x000fe20004721270 */
[----:B------:R3:W-:Y:S01]  /*64f0*/  @P2 STG.E.U16 [R54.64], R2 ;  /* 0x0000000236002986 */ /* 0x0007e2000c101506 */
[----:B0-----:R-:W-:-:S02]  /*6500*/  LEA R56, P3, R59, R0, 0x1 ;  /* 0x000000003b387211 */ /* 0x001fc400078608ff */
[----:B-1----:R-:W-:Y:S02]  /*6510*/  LEA R50, P2, R61, R0, 0x1 ;  /* 0x000000003d327211 */ /* 0x002fe400078408ff */
[-C--:B------:R-:W-:Y:S01]  /*6520*/  LEA.HI.X.SX32 R57, R59, R34.reuse, 0x1, P3 ;  /* 0x000000223b397211 */ /* 0x080fe200018f0eff */
[----:B--2---:R-:W-:Y:S01]  /*6530*/  IMAD R53, R60, c[0x0][0x198], RZ ;  /* 0x000066003c357a24 */ /* 0x004fe200078e02ff */
[----:B------:R-:W-:Y:S02]  /*6540*/  PRMT R28, R28, 0x7632, R28 ;  /* 0x000076321c1c7816 */ /* 0x000fe4000000001c */
[----:B------:R-:W-:Y:S02]  /*6550*/  LEA.HI.X.SX32 R51, R61, R34, 0x1, P2 ;  /* 0x000000223d337211 */ /* 0x000fe400010f0eff */
[----:B------:R-:W-:Y:S01]  /*6560*/  PRMT R30, R30, 0x7632, R30 ;  /* 0x000076321e1e7816 */ /* 0x000fe2000000001e */
[----:B------:R0:W-:Y:S01]  /*6570*/  @P1 STG.E.U16 [R56.64], R28 ;  /* 0x0000001c38001986 */ /* 0x0001e2000c101506 */
[C---:B------:R-:W-:Y:S01]  /*6580*/  ISETP.LT.AND P2, PT, R49.reuse, c[0x0][0x17c], !P0 ;  /* 0x00005f0031007a0c */ /* 0x040fe20004741270 */
[----:B------:R-:W-:Y:S01]  /*6590*/  IMAD R49, R49, c[0x0][0x198], RZ ;  /* 0x0000660031317a24 */ /* 0x000fe200078e02ff */
[----:B------:R-:W-:Y:S01]  /*65a0*/  ISETP.LT.AND P1, PT, R60, c[0x0][0x17c], !P0 ;  /* 0x00005f003c007a0c */ /* 0x000fe20004721270 */
[----:B------:R1:W-:Y:S01]  /*65b0*/  @P6 STG.E.U16 [R50.64], R30 ;  /* 0x0000001e32006986 */ /* 0x0003e2000c101506 */
[----:B------:R-:W-:-:S02]  /*65c0*/  LEA R52, P3, R53, R0, 0x1 ;  /* 0x0000000035347211 */ /* 0x000fc400078608ff */
[----:B---3--:R-:W-:Y:S02]  /*65d0*/  LEA R54, P6, R49, R0, 0x1 ;  /* 0x0000000031367211 */ /* 0x008fe400078c08ff */
[-C--:B------:R-:W-:Y:S02]  /*65e0*/  LEA.HI.X.SX32 R53, R53, R34.reuse, 0x1, P3 ;  /* 0x0000002235357211 */ /* 0x080fe400018f0eff */
[----:B------:R-:W-:Y:S01]  /*65f0*/  LEA.HI.X.SX32 R55, R49, R34, 0x1, P6 ;  /* 0x0000002231377211 */ /* 0x000fe200030f0eff */
[----:B0-----:R-:W-:Y:S01]  /*6600*/  IMAD R57, R14, 0x2, R49 ;  /* 0x000000020e397824 */ /* 0x001fe200078e0231 */
[----:B------:R-:W-:Y:S02]  /*6610*/  PRMT R26, R32, 0x7632, R26 ;  /* 0x00007632201a7816 */ /* 0x000fe4000000001a */
[----:B------:R-:W-:Y:S01]  /*6620*/  ISETP.LT.AND P4, PT, R98, c[0x0][0x17c], !P0 ;  /* 0x00005f0062007a0c */ /* 0x000fe20004781270 */
[C---:B------:R-:W-:Y:S01]  /*6630*/  IMAD R49, R14.reuse, 0x2, R57 ;  /* 0x000000020e317824 */ /* 0x040fe200078e0239 */
[----:B------:R-:W-:Y:S01]  /*6640*/  LEA R56, P6, R57, R0, 0x1 ;  /* 0x0000000039387211 */ /* 0x000fe200078c08ff */
[----:B------:R0:W-:Y:S01]  /*6650*/  @P1 STG.E.U16 [R52.64], R26 ;  /* 0x0000001a34001986 */ /* 0x0001e2000c101506 */
[----:B------:R-:W-:Y:S01]  /*6660*/  ISETP.LT.AND P3, PT, R97, c[0x0][0x17c], !P0 ;  /* 0x00005f0061007a0c */ /* 0x000fe20004761270 */
[----:B------:R-:W-:Y:S01]  /*6670*/  IMAD R59, R14, 0x2, R49 ;  /* 0x000000020e3b7824 */ /* 0x000fe200078e0231 */
[----:B------:R-:W-:Y:S01]  /*6680*/  LEA.HI.X.SX32 R57, R57, R34, 0x1, P6 ;  /* 0x0000002239397211 */ /* 0x000fe200030f0eff */
[----:B------:R2:W-:Y:S01]  /*6690*/  @P2 STG.E.U16 [R54.64], R3 ;  /* 0x0000000336002986 */ /* 0x0005e2000c101506 */
[----:B-1----:R-:W-:-:S02]  /*66a0*/  LEA R50, P6, R49, R0, 0x1 ;  /* 0x0000000031327211 */ /* 0x002fc400078c08ff */
[----:B------:R-:W-:Y:S01]  /*66b0*/  ISETP.LT.AND P1, PT, R96, c[0x0][0x17c], !P0 ;  /* 0x00005f0060007a0c */ /* 0x000fe20004721270 */
[----:B------:R1:W-:Y:S01]  /*66c0*/  @P5 STG.E.U16 [R56.64], R17 ;  /* 0x0000001138005986 */ /* 0x0003e2000c101506 */
[----:B------:R-:W-:Y:S01]  /*66d0*/  LEA.HI.X.SX32 R51, R49, R34, 0x1, P6 ;  /* 0x0000002231337211 */ /* 0x000fe200030f0eff */
[----:B------:R-:W-:Y:S01]  /*66e0*/  IMAD R49, R14, 0x2, R59 ;  /* 0x000000020e317824 */ /* 0x000fe200078e023b */
[----:B------:R-:W-:Y:S02]  /*66f0*/  ISETP.LT.AND P2, PT, R95, c[0x0][0x17c], !P0 ;  /* 0x00005f005f007a0c */ /* 0x000fe40004741270 */
[C---:B0-----:R-:W-:Y:S01]  /*6700*/  LEA R52, P6, R59.reuse, R0, 0x1 ;  /* 0x000000003b347211 */ /* 0x041fe200078c08ff */
[----:B------:R0:W-:Y:S01]  /*6710*/  @P4 STG.E.U16 [R50.64], R15 ;  /* 0x0000000f32004986 */ /* 0x0001e2000c101506 */
[----:B------:R-:W-:Y:S02]  /*6720*/  ISETP.LT.AND P5, PT, R94, c[0x0][0x17c], !P0 ;  /* 0x00005f005e007a0c */ /* 0x000fe400047a1270 */
[----:B------:R-:W-:Y:S01]  /*6730*/  LEA.HI.X.SX32 R53, R59, R34, 0x1, P6 ;  /* 0x000000223b357211 */ /* 0x000fe200030f0eff */
[----:B------:R-:W-:Y:S01]  /*6740*/  IMAD R59, R14, 0x2, R49 ;  /* 0x000000020e3b7824 */ /* 0x000fe200078e0231 */
[----:B--2---:R-:W-:-:S02]  /*6750*/  LEA R54, P6, R49, R0, 0x1 ;  /* 0x0000000031367211 */ /* 0x004fc400078c08ff */
[----:B------:R-:W-:Y:S01]  /*6760*/  ISETP.LT.AND P4, PT, R93, c[0x0][0x17c], !P0 ;  /* 0x00005f005d007a0c */ /* 0x000fe20004781270 */
[----:B------:R2:W-:Y:S01]  /*6770*/  @P3 STG.E.U16 [R52.64], R7 ;  /* 0x0000000734003986 */ /* 0x0005e2000c101506 */
[----:B------:R-:W-:Y:S01]  /*6780*/  LEA.HI.X.SX32 R55, R49, R34, 0x1, P6 ;  /* 0x0000002231377211 */ /* 0x000fe200030f0eff */
[----:B------:R-:W-:Y:S01]  /*6790*/  IMAD R49, R14, 0x2, R59 ;  /* 0x000000020e317824 */ /* 0x000fe200078e023b */
[C---:B-1----:R-:W-:Y:S02]  /*67a0*/  LEA R56, P6, R59.reuse, R0, 0x1 ;  /* 0x000000003b387211 */ /* 0x042fe400078c08ff */
[----:B------:R-:W-:Y:S01]  /*67b0*/  ISETP.LT.AND P3, PT, R92, c[0x0][0x17c], !P0 ;  /* 0x00005f005c007a0c */ /* 0x000fe20004761270 */
[----:B------:R1:W-:Y:S01]  /*67c0*/  @P1 STG.E.U16 [R54.64], R5 ;  /* 0x0000000536001986 */ /* 0x0003e2000c101506 */
[----:B------:R-:W-:Y:S01]  /*67d0*/  LEA.HI.X.SX32 R57, R59, R34, 0x1, P6 ;  /* 0x000000223b397211 */ /* 0x000fe200030f0eff */
[----:B------:R-:W-:Y:S01]  /*67e0*/  IMAD R59, R14, 0x2, R49 ;  /* 0x000000020e3b7824 */ /* 0x000fe200078e0231 */
[----:B0-----:R-:W-:-:S02]  /*67f0*/  LEA R50, P6, R49, R0, 0x1 ;  /* 0x0000000031327211 */ /* 0x001fc400078c08ff */
[----:B------:R-:W-:Y:S01]  /*6800*/  ISETP.LT.AND P1, PT, R91, c[0x0][0x17c], !P0 ;  /* 0x00005f005b007a0c */ /* 0x000fe20004721270 */
[----:B------:R0:W-:Y:S01]  /*6810*/  @P2 STG.E.U16 [R56.64], R13 ;  /* 0x0000000d38002986 */ /* 0x0001e2000c101506 */
[----:B------:R-:W-:Y:S01]  /*6820*/  LEA.HI.X.SX32 R51, R49, R34, 0x1, P6 ;  /* 0x0000002231337211 */ /* 0x000fe200030f0eff */
[----:B------:R-:W-:Y:S01]  /*6830*/  IMAD R49, R14, 0x2, R59 ;  /* 0x000000020e317824 */ /* 0x000fe200078e023b */
[C---:B--2---:R-:W-:Y:S02]  /*6840*/  LEA R52, P6, R59.reuse, R0, 0x1 ;  /* 0x000000003b347211 */ /* 0x044fe400078c08ff */
[----:B------:R-:W-:Y:S01]  /*6850*/  ISETP.LT.AND P2, PT, R90, c[0x0][0x17c], !P0 ;  /* 0x00005f005a007a0c */ /* 0x000fe20004741270 */
[----:B------:R2:W-:Y:S01]  /*6860*/  @P5 STG.E.U16 [R50.64], R11 ;  /* 0x0000000b32005986 */ /* 0x0005e2000c101506 */
[----:B------:R-:W-:Y:S01]  /*6870*/  LEA.HI.X.SX32 R53, R59, R34, 0x1, P6 ;  /* 0x000000223b357211 */ /* 0x000fe200030f0eff */
[----:B------:R-:W-:Y:S01]  /*6880*/  IMAD R59, R14, 0x2, R49 ;  /* 0x000000020e3b7824 */ /* 0x000fe200078e0231 */
[----:B-1----:R-:W-:-:S02]  /*6890*/  LEA R54, P6, R49, R0, 0x1 ;  /* 0x0000000031367211 */ /* 0x002fc400078c08ff */
[----:B------:R-:W-:Y:S01]  /*68a0*/  ISETP.LT.AND P5, PT, R89, c[0x0][0x17c], !P0 ;  /* 0x00005f0059007a0c */ /* 0x000fe200047a1270 */
[----:B------:R1:W-:Y:S01]  /*68b0*/  @P4 STG.E.U16 [R52.64], R9 ;  /* 0x0000000934004986 */ /* 0x0003e2000c101506 */
[----:B------:R-:W-:Y:S01]  /*68c0*/  LEA.HI.X.SX32 R55, R49, R34, 0x1, P6 ;  /* 0x0000002231377211 */ /* 0x000fe200030f0eff */
[----:B------:R-:W-:Y:S01]  /*68d0*/  IMAD R49, R14, 0x2, R59 ;  /* 0x000000020e317824 */ /* 0x000fe200078e023b */
[C---:B0-----:R-:W-:Y:S02]  /*68e0*/  LEA R56, P6, R59.reuse, R0, 0x1 ;  /* 0x000000003b387211 */ /* 0x041fe400078c08ff */
[----:B------:R-:W-:Y:S01]  /*68f0*/  ISETP.LT.AND P4, PT, R88, c[0x0][0x17c], !P0 ;  /* 0x00005f0058007a0c */ /* 0x000fe20004781270 */
[----:B------:R0:W-:Y:S01]  /*6900*/  @P3 STG.E.U16 [R54.64], R19 ;  /* 0x0000001336003986 */ /* 0x0001e2000c101506 */
        /* <DEDUP_REMOVED lines=9> */
[----:B------:R-:W-:Y:S01]  /*69a0*/  @P2 STG.E.U16 [R50.64], R21 ;  /* 0x0000001532002986 */ /* 0x000fe2000c101506 */
        /* <DEDUP_REMOVED lines=9> */
[----:B------:R-:W-:Y:S01]  /*6a40*/  @P4 STG.E.U16 [R54.64], R27 ;  /* 0x0000001b36004986 */ /* 0x000fe2000c101506 */
[----:B------:R-:W-:Y:S02]  /*6a50*/  LEA.HI.X.SX32 R57, R59, R34, 0x1, P6 ;  /* 0x000000223b397211 */ /* 0x000fe400030f0eff */
[----:B------:R-:W-:Y:S01]  /*6a60*/  ISETP.LT.AND P4, PT, R47, c[0x0][0x17c], !P0 ;  /* 0x00005f002f007a0c */ /* 0x000fe20004781270 */
[----:B------:R-:W-:Y:S01]  /*6a70*/  IMAD R47, R14, 0x2, R49 ;  /* 0x000000020e2f7824 */ /* 0x000fe200078e0231 */
[C---:B------:R-:W-:Y:S01]  /*6a80*/  LEA R48, P6, R49.reuse, R0, 0x1 ;  /* 0x0000000031307211 */ /* 0x040fe200078c08ff */
[----:B------:R-:W-:Y:S01]  /*6a90*/  @P3 STG.E.U16 [R56.64], R29 ;  /* 0x0000001d38003986 */ /* 0x000fe2000c101506 */
[----:B------:R-:W-:Y:S01]  /*6aa0*/  ISETP.LT.AND P3, PT, R46, c[0x0][0x17c], !P0 ;  /* 0x00005f002e007a0c */ /* 0x000fe20004761270 */
[----:B0-----:R-:W-:Y:S01]  /*6ab0*/  IMAD R53, R14, 0x2, R47 ;  /* 0x000000020e357824 */ /* 0x001fe200078e022f */
[----:B------:R-:W-:-:S02]  /*6ac0*/  LEA.HI.X.SX32 R49, R49, R34, 0x1, P6 ;  /* 0x0000002231317211 */ /* 0x000fc400030f0eff */
[----:B------:R-:W-:Y:S02]  /*6ad0*/  LEA R50, P6, R47, R0, 0x1 ;  /* 0x000000002f327211 */ /* 0x000fe400078c08ff */
[----:B------:R-:W-:Y:S01]  /*6ae0*/  PRMT R23, R3, 0x7632, R23 ;  /* 0x0000763203177816 */ /* 0x000fe20000000017 */
[----:B------:R-:W-:Y:S01]  /*6af0*/  @P1 STG.E.U16 [R48.64], R31 ;  /* 0x0000001f30001986 */ /* 0x000fe2000c101506 */
[----:B------:R-:W-:Y:S02]  /*6b00*/  LEA.HI.X.SX32 R51, R47, R34, 0x1, P6 ;  /* 0x000000222f337211 */ /* 0x000fe400030f0eff */
[----:B------:R-:W-:Y:S01]  /*6b10*/  ISETP.LT.AND P1, PT, R45, c[0x0][0x17c], !P0 ;  /* 0x00005f002d007a0c */ /* 0x000fe20004721270 */
[C---:B------:R-:W-:Y:S01]  /*6b20*/  IMAD R45, R14.reuse, 0x2, R53 ;  /* 0x000000020e2d7824 */ /* 0x040fe200078e0235 */
[----:B------:R-:W-:Y:S01]  /*6b30*/  LEA R46, P6, R53, R0, 0x1 ;  /* 0x00000000352e7211 */ /* 0x000fe200078c08ff */
[----:B------:R-:W-:Y:S01]  /*6b40*/  @P2 STG.E.U16 [R50.64], R33 ;  /* 0x0000002132002986 */ /* 0x000fe2000c101506 */
[----:B------:R-:W-:Y:S01]  /*6b50*/  PRMT R4, R17, 0x7632, R4 ;  /* 0x0000763211047816 */ /* 0x000fe20000000004 */
[----:B------:R-:W-:Y:S01]  /*6b60*/  IMAD R17, R14, 0x2, R45 ;  /* 0x000000020e117824 */ /* 0x000fe200078e022d */
[----:B------:R-:W-:-:S02]  /*6b70*/  LEA.HI.X.SX32 R47, R53, R34, 0x1, P6 ;  /* 0x00000022352f7211 */ /* 0x000fc400030f0eff */
[----:B------:R-:W-:Y:S02]  /*6b80*/  LEA R2, P6, R45, R0, 0x1 ;  /* 0x000000002d027211 */ /* 0x000fe400078c08ff */
[----:B------:R-:W-:Y:S01]  /*6b90*/  PRMT R8, R15, 0x7632, R8 ;  /* 0x000076320f087816 */ /* 0x000fe20000000008 */
[----:B------:R-:W-:Y:S01]  /*6ba0*/  @P5 STG.E.U16 [R46.64], R23 ;  /* 0x000000172e005986 */ /* 0x000fe2000c101506 */
[----:B------:R-:W-:Y:S02]  /*6bb0*/  LEA.HI.X.SX32 R3, R45, R34, 0x1, P6 ;  /* 0x000000222d037211 */ /* 0x000fe400030f0eff */
[----:B------:R-:W-:Y:S01]  /*6bc0*/  ISETP.LT.AND P5, PT, R43, c[0x0][0x17c], !P0 ;  /* 0x00005f002b007a0c */ /* 0x000fe200047a1270 */
[----:B------:R-:W-:Y:S01]  /*6bd0*/  IMAD R43, R14, 0x2, R17 ;  /* 0x000000020e2b7824 */ /* 0x000fe200078e0211 */
[C---:B------:R-:W-:Y:S01]  /*6be0*/  LEA R16, P6, R17.reuse, R0, 0x1 ;  /* 0x0000000011107211 */ /* 0x040fe200078c08ff */
[----:B------:R0:W-:Y:S01]  /*6bf0*/  @P4 STG.E.U16 [R2.64], R4 ;  /* 0x0000000402004986 */ /* 0x0001e2000c101506 */
[----:B------:R-:W-:Y:S01]  /*6c00*/  ISETP.LT.AND P2, PT, R44, c[0x0][0x17c], !P0 ;  /* 0x00005f002c007a0c */ /* 0x000fe20004741270 */
[----:B------:R-:W-:Y:S01]  /*6c10*/  IMAD R15, R14, 0x2, R43 ;  /* 0x000000020e0f7824 */ /* 0x000fe200078e022b */
[----:B------:R-:W-:-:S02]  /*6c20*/  LEA.HI.X.SX32 R17, R17, R34, 0x1, P6 ;  /* 0x0000002211117211 */ /* 0x000fc400030f0eff */
[----:B------:R-:W-:Y:S02]  /*6c30*/  LEA R6, P6, R43, R0, 0x1 ;  /* 0x000000002b067211 */ /* 0x000fe400078c08ff */
[----:B------:R-:W-:Y:S01]  /*6c40*/  PRMT R11, R13, 0x7632, R11 ;  /* 0x000076320d0b7816 */ /* 0x000fe2000000000b */
[----:B------:R1:W-:Y:S01]  /*6c50*/  @P3 STG.E.U16 [R16.64], R8 ;  /* 0x0000000810003986 */ /* 0x0003e2000c101506 */
[----:B------:R-:W-:Y:S01]  /*6c60*/  ISETP.LT.AND P3, PT, R41, c[0x0][0x17c], !P0 ;  /* 0x00005f0029007a0c */ /* 0x000fe20004761270 */
[C---:B------:R-:W-:Y:S01]  /*6c70*/  IMAD R41, R14.reuse, 0x2, R15 ;  /* 0x000000020e297824 */ /* 0x040fe200078e020f */
[----:B------:R-:W-:Y:S02]  /*6c80*/  PRMT R10, R5, 0x7632, R10 ;  /* 0x00007632050a7816 */ /* 0x000fe4000000000a */
[----:B0-----:R-:W-:Y:S01]  /*6c90*/  PRMT R3, R7, 0x7632, R3 ;  /* 0x0000763207037816 */ /* 0x001fe20000000003 */
[----:B------:R-:W-:Y:S01]  /*6ca0*/  IMAD R13, R14, 0x2, R41 ;  /* 0x000000020e0d7824 */ /* 0x000fe200078e0229 */
[----:B------:R-:W-:-:S02]  /*6cb0*/  LEA.HI.X.SX32 R7, R43, R34, 0x1, P6 ;  /* 0x000000222b077211 */ /* 0x000fc400030f0eff */
[----:B------:R-:W-:Y:S02]  /*6cc0*/  LEA R2, P6, R15, R0, 0x1 ;  /* 0x000000000f027211 */ /* 0x000fe400078c08ff */
[----:B------:R-:W-:Y:S01]  /*6cd0*/  ISETP.LT.AND P4, PT, R42, c[0x0][0x17c], !P0 ;  /* 0x00005f002a007a0c */ /* 0x000fe20004781270 */
[----:B------:R0:W-:Y:S01]  /*6ce0*/  @P1 STG.E.U16 [R6.64], R3 ;  /* 0x0000000306001986 */ /* 0x0001e2000c101506 */
[----:B-1----:R-:W-:Y:S02]  /*6cf0*/  PRMT R8, R9, 0x7632, R8 ;  /* 0x0000763209087816 */ /* 0x002fe40000000008 */
[----:B------:R-:W-:Y:S02]  /*6d00*/  ISETP.LT.AND P1, PT, R40, c[0x0][0x17c], !P0 ;  /* 0x00005f0028007a0c */ /* 0x000fe40004721270 */
[----:B------:R-:W-:Y:S02]  /*6d10*/  PRMT R19, R19, 0x7632, R19 ;  /* 0x0000763213137816 */ /* 0x000fe40000000013 */
[----:B------:R-:W-:-:S02]  /*6d20*/  PRMT R25, R25, 0x7632, R25 ;  /* 0x0000763219197816 */ /* 0x000fc40000000019 */
[----:B------:R-:W-:Y:S02]  /*6d30*/  PRMT R21, R21, 0x7632, R21 ;  /* 0x0000763215157816 */ /* 0x000fe40000000015 */
[----:B------:R-:W-:Y:S01]  /*6d40*/  PRMT R23, R23, 0x7632, R23 ;  /* 0x0000763217177816 */ /* 0x000fe20000000017 */
[C---:B0-----:R-:W-:Y:S01]  /*6d50*/  IMAD R7, R14.reuse, 0x2, R13 ;  /* 0x000000020e077824 */ /* 0x041fe200078e020d */
[----:B------:R-:W-:Y:S02]  /*6d60*/  LEA.HI.X.SX32 R3, R15, R34, 0x1, P6 ;  /* 0x000000220f037211 */ /* 0x000fe400030f0eff */
[----:B------:R-:W-:Y:S01]  /*6d70*/  LEA R4, P6, R41, R0, 0x1 ;  /* 0x0000000029047211 */ /* 0x000fe200078c08ff */
[----:B------:R-:W-:Y:S01]  /*6d80*/  IMAD R9, R14, 0x2, R7 ;  /* 0x000000020e097824 */ /* 0x000fe200078e0207 */
[----:B------:R-:W-:Y:S01]  /*6d90*/  PRMT R27, R27, 0x7632, R27 ;  /* 0x000076321b1b7816 */ /* 0x000fe2000000001b */
[----:B------:R0:W-:Y:S01]  /*6da0*/  @P2 STG.E.U16 [R2.64], R10 ;  /* 0x0000000a02002986 */ /* 0x0001e2000c101506 */
[----:B------:R-:W-:-:S02]  /*6db0*/  LEA.HI.X.SX32 R5, R41, R34, 0x1, P6 ;  /* 0x0000002229057211 */ /* 0x000fc400030f0eff */
[----:B------:R-:W-:Y:S02]  /*6dc0*/  LEA R12, P6, R13, R0, 0x1 ;  /* 0x000000000d0c7211 */ /* 0x000fe400078c08ff */
[----:B------:R-:W-:Y:S01]  /*6dd0*/  ISETP.LT.AND P2, PT, R39, c[0x0][0x17c], !P0 ;  /* 0x00005f0027007a0c */ /* 0x000fe20004741270 */
[----:B------:R1:W-:Y:S01]  /*6de0*/  @P5 STG.E.U16 [R4.64], R11 ;  /* 0x0000000b04005986 */ /* 0x0003e2000c101506 */
[----:B------:R-:W-:Y:S02]  /*6df0*/  LEA.HI.X.SX32 R13, R13, R34, 0x1, P6 ;  /* 0x000000220d0d7211 */ /* 0x000fe400030f0eff */
[----:B------:R-:W-:Y:S02]  /*6e00*/  LEA R6, P6, R7, R0, 0x1 ;  /* 0x0000000007067211 */ /* 0x000fe400078c08ff */
[----:B------:R-:W-:Y:S02]  /*6e10*/  ISETP.LT.AND P5, PT, R38, c[0x0][0x17c], !P0 ;  /* 0x00005f0026007a0c */ /* 0x000fe400047a1270 */
[----:B0-----:R-:W-:-:S02]  /*6e20*/  PRMT R3, R11, 0x7632, R3 ;  /* 0x000076320b037816 */ /* 0x001fc40000000003 */
[----:B------:R-:W-:Y:S02]  /*6e30*/  LEA.HI.X.SX32 R7, R7, R34, 0x1, P6 ;  /* 0x0000002207077211 */ /* 0x000fe400030f0eff */
[----:B------:R-:W-:Y:S01]  /*6e40*/  LEA R2, P6, R9, R0, 0x1 ;  /* 0x0000000009027211 */ /* 0x000fe200078c08ff */
[----:B-1----:R-:W-:Y:S01]  /*6e50*/  IMAD R5, R14, 0x2, R9 ;  /* 0x000000020e057824 */ /* 0x002fe200078e0209 */
[----:B------:R0:W-:Y:S01]  /*6e60*/  @P4 STG.E.U16 [R12.64], R3 ;  /* 0x000000030c004986 */ /* 0x0001e2000c101506 */
[----:B------:R-:W-:Y:S02]  /*6e70*/  ISETP.LT.AND P4, PT, R37, c[0x0][0x17c], !P0 ;  /* 0x00005f0025007a0c */ /* 0x000fe40004781270 */
[----:B------:R-:W-:Y:S01]  /*6e80*/  PRMT R29, R29, 0x7632, R29 ;  /* 0x000076321d1d7816 */ /* 0x000fe2000000001d */
[----:B------:R1:W-:Y:S01]  /*6e90*/  @P3 STG.E.U16 [R6.64], R8 ;  /* 0x0000000806003986 */ /* 0x0003e2000c101506 */
[----:B------:R-:W-:Y:S02]  /*6ea0*/  ISETP.LT.AND P3, PT, R36, c[0x0][0x17c], !P0 ;  /* 0x00005f0024007a0c */ /* 0x000fe40004761270 */
[----:B------:R-:W-:-:S02]  /*6eb0*/  PRMT R31, R31, 0x7632, R31 ;  /* 0x000076321f1f7816 */ /* 0x000fc4000000001f */
[----:B0-----:R-:W-:Y:S01]  /*6ec0*/  LEA.HI.X.SX32 R3, R9, R34, 0x1, P6 ;  /* 0x0000002209037211 */ /* 0x001fe200030f0eff */
[----:B------:R-:W-:Y:S01]  /*6ed0*/  IMAD R9, R14, 0x2, R5 ;  /* 0x000000020e097824 */ /* 0x000fe200078e0205 */
[----:B------:R-:W-:-:S03]  /*6ee0*/  LEA R4, P6, R5, R0, 0x1 ;  /* 0x0000000005047211 */ /* 0x000fc600078c08ff */
[C---:B------:R-:W-:Y:S01]  /*6ef0*/  IMAD R11, R14.reuse, 0x2, R9 ;  /* 0x000000020e0b7824 */ /* 0x040fe200078e0209 */
[----:B------:R-:W-:Y:S01]  /*6f00*/  LEA.HI.X.SX32 R5, R5, R34, 0x1, P6 ;  /* 0x0000002205057211 */ /* 0x000fe200030f0eff */
[----:B------:R-:W-:Y:S01]  /*6f10*/  @P1 STG.E.U16 [R2.64], R19 ;  /* 0x0000001302001986 */ /* 0x000fe2000c101506 */
[-C--:B-1----:R-:W-:Y:S01]  /*6f20*/  LEA R6, P1, R9, R0.reuse, 0x1 ;  /* 0x0000000009067211 */ /* 0x082fe200078208ff */
[C---:B------:R-:W-:Y:S02]  /*6f30*/  IMAD R13, R14.reuse, 0x2, R11 ;  /* 0x000000020e0d7824 */ /* 0x040fe400078e020b */
[----:B------:R0:W-:Y:S01]  /*6f40*/  @P2 STG.E.U16 [R4.64], R25 ;  /* 0x0000001904002986 */ /* 0x0001e2000c101506 */
[----:B------:R-:W-:Y:S01]  /*6f50*/  LEA R8, P2, R11, R0, 0x1 ;  /* 0x000000000b087211 */ /* 0x000fe200078408ff */
[C---:B------:R-:W-:Y:S01]  /*6f60*/  IMAD R15, R14.reuse, 0x2, R13 ;  /* 0x000000020e0f7824 */ /* 0x040fe200078e020d */
[----:B------:R-:W-:Y:S02]  /*6f70*/  LEA.HI.X.SX32 R7, R9, R34, 0x1, P1 ;  /* 0x0000002209077211 */ /* 0x000fe400008f0eff */
[----:B------:R-:W-:Y:S01]  /*6f80*/  LEA R10, P6, R13, R0, 0x1 ;  /* 0x000000000d0a7211 */ /* 0x000fe200078c08ff */
[----:B------:R-:W-:Y:S01]  /*6f90*/  IMAD R17, R14, 0x2, R15 ;  /* 0x000000020e117824 */ /* 0x000fe200078e020f */
[----:B------:R-:W-:Y:S01]  /*6fa0*/  LEA.HI.X.SX32 R9, R11, R34, 0x1, P2 ;  /* 0x000000220b097211 */ /* 0x000fe200010f0eff */
[----:B------:R1:W-:Y:S01]  /*6fb0*/  @P5 STG.E.U16 [R6.64], R21 ;  /* 0x0000001506005986 */ /* 0x0003e2000c101506 */
[----:B------:R-:W-:-:S02]  /*6fc0*/  ISETP.LT.AND P2, PT, R35, c[0x0][0x17c], !P0 ;  /* 0x00005f0023007a0c */ /* 0x000fc40004741270 */
[----:B------:R-:W-:Y:S01]  /*6fd0*/  LEA.HI.X.SX32 R11, R13, R34, 0x1, P6 ;  /* 0x000000220d0b7211 */ /* 0x000fe200030f0eff */
[----:B------:R-:W-:Y:S01]  /*6fe0*/  IMAD R13, R14, 0x2, R17 ;  /* 0x000000020e0d7824 */ /* 0x000fe200078e0211 */
[-C--:B0-----:R-:W-:Y:S01]  /*6ff0*/  LEA R4, P1, R17, R0.reuse, 0x1 ;  /* 0x0000000011047211 */ /* 0x081fe200078208ff */
[----:B------:R1:W-:Y:S01]  /*7000*/  @P4 STG.E.U16 [R8.64], R23 ;  /* 0x0000001708004986 */ /* 0x0003e2000c101506 */
[----:B------:R-:W-:Y:S02]  /*7010*/  LEA R2, P6, R15, R0, 0x1 ;  /* 0x000000000f027211 */ /* 0x000fe400078c08ff */
[----:B------:R-:W-:Y:S01]  /*7020*/  LEA.HI.X.SX32 R5, R17, R34, 0x1, P1 ;  /* 0x0000002211057211 */ /* 0x000fe200008f0eff */
[----:B------:R1:W-:Y:S01]  /*7030*/  @P3 STG.E.U16 [R10.64], R27 ;  /* 0x0000001b0a003986 */ /* 0x0003e2000c101506 */
[----:B------:R-:W-:Y:S02]  /*7040*/  ISETP.LT.AND P1, PT, R78, c[0x0][0x17c], !P0 ;  /* 0x00005f004e007a0c */ /* 0x000fe40004721270 */
[----:B------:R-:W-:-:S02]  /*7050*/  ISETP.LT.AND P0, PT, R174, c[0x0][0x17c], !P0 ;  /* 0x00005f00ae007a0c */ /* 0x000fc40004701270 */
[----:B------:R-:W-:Y:S02]  /*7060*/  LEA.HI.X.SX32 R3, R15, R34, 0x1, P6 ;  /* 0x000000220f037211 */ /* 0x000fe400030f0eff */
[----:B------:R-:W-:-:S03]  /*7070*/  LEA R12, P6, R13, R0, 0x1 ;  /* 0x000000000d0c7211 */ /* 0x000fc600078c08ff */
[----:B------:R1:W-:Y:S01]  /*7080*/  @P2 STG.E.U16 [R2.64], R29 ;  /* 0x0000001d02002986 */ /* 0x0003e2000c101506 */
[----:B------:R-:W-:-:S03]  /*7090*/  LEA.HI.X.SX32 R13, R13, R34, 0x1, P6 ;  /* 0x000000220d0d7211 */ /* 0x000fc600030f0eff */
[----:B------:R1:W-:Y:S02]  /*70a0*/  @P1 STG.E.U16 [R4.64], R31 ;  /* 0x0000001f04001986 */ /* 0x0003e4000c101506 */
[----:B------:R-:W-:Y:S05]  /*70b0*/  @!P0 EXIT ;  /* 0x000000000000894d */ /* 0x000fea0003800000 */
[----:B-1----:R-:W-:-:S05]  /*70c0*/  PRMT R6, R33, 0x7632, R6 ;  /* 0x0000763221067816 */ /* 0x002fca0000000006 */
[----:B------:R-:W-:Y:S01]  /*70d0*/  STG.E.U16 [R12.64], R6 ;  /* 0x000000060c007986 */ /* 0x000fe2000c101506 */
[----:B------:R-:W-:Y:S05]  /*70e0*/  EXIT ;  /* 0x000000000000794d */ /* 0x000fea0003800000 */
.L_x_4:
[----:B------:R-:W-:-:S00]  /*70f0*/  BRA `(.L_x_4) ;  /* 0xfffffff000007947 */ /* 0x000fc0000383ffff */
[----:B------:R-:W-:-:S00]  /*7100*/  NOP ;  /* 0x0000000000007918 */ /* 0x000fc00000000000 */
[----:B------:R-:W-:-:S00]  /*7110*/  NOP ;  /* 0x0000000000007918 */ /* 0x000fc00000000000 */
[----:B------:R-:W-:-:S00]  /*7120*/  NOP ;  /* 0x0000000000007918 */ /* 0x000fc00000000000 */
[----:B------:R-:W-:-:S00]  /*7130*/  NOP ;  /* 0x0000000000007918 */ /* 0x000fc00000000000 */
[----:B------:R-:W-:-:S00]  /*7140*/  NOP ;  /* 0x0000000000007918 */ /* 0x000fc00000000000 */
[----:B------:R-:W-:-:S00]  /*7150*/  NOP ;  /* 0x0000000000007918 */ /* 0x000fc00000000000 */
[----:B------:R-:W-:-:S00]  /*7160*/  NOP ;  /* 0x0000000000007918 */ /* 0x000fc00000000000 */
[----:B------:R-:W-:-:S00]  /*7170*/  NOP ;  /* 0x0000000000007918 */ /* 0x000fc00000000000 */
.L_x_5:


//--------------------- .nv.shared.matmul_kernel  --------------------------
	.section	.nv.shared.matmul_kernel,"aw",@nobits
	.sectionflags	@""
	.align	16
